//
// Generated by NVIDIA NVVM Compiler
//
// Compiler Build ID: CL-36424714
// Cuda compilation tools, release 13.0, V13.0.88
// Based on NVVM 20.0.0
//

.version 9.0
.target sm_100
.address_size 64

	// .globl	lud_perimeter
// _ZZ13lud_perimeterE3dia has been demoted
// _ZZ13lud_perimeterE8peri_row has been demoted
// _ZZ13lud_perimeterE8peri_col has been demoted

.visible .entry lud_perimeter(
	.param .u64 .ptr .align 1 lud_perimeter_param_0,
	.param .u32 lud_perimeter_param_1,
	.param .u32 lud_perimeter_param_2
)
{
	.reg .pred 	%p<22>;
	.reg .b16 	%rs<21>;
	.reg .b32 	%r<211>;
	.reg .b32 	%f<223>;
	.reg .b64 	%rd<237>;
	// demoted variable
	.shared .align 4 .b8 _ZZ13lud_perimeterE3dia[1024];
	// demoted variable
	.shared .align 4 .b8 _ZZ13lud_perimeterE8peri_row[1024];
	// demoted variable
	.shared .align 4 .b8 _ZZ13lud_perimeterE8peri_col[1024];
	ld.param.u64 	%rd2, [lud_perimeter_param_0];
	ld.param.u32 	%r39, [lud_perimeter_param_1];
	ld.param.u32 	%r40, [lud_perimeter_param_2];
	cvta.to.global.u64 	%rd1, %rd2;
	mov.u32 	%r1, %tid.x;
	setp.gt.u32 	%p1, %r1, 15;
	shl.b32 	%r41, %r1, 2;
	mov.u32 	%r42, _ZZ13lud_perimeterE8peri_row;
	add.s32 	%r2, %r42, %r41;
	mov.u32 	%r43, _ZZ13lud_perimeterE8peri_col;
	add.s32 	%r3, %r43, %r41;
	@%p1 bra 	$L__BB0_2;
	mad.lo.s32 	%r76, %r40, %r39, %r40;
	mov.u32 	%r78, _ZZ13lud_perimeterE3dia;
	add.s32 	%r79, %r78, %r41;
	add.s32 	%r80, %r76, %r1;
	mul.wide.s32 	%rd100, %r80, 4;
	add.s64 	%rd101, %rd1, %rd100;
	ld.global.f32 	%f44, [%rd101];
	st.shared.f32 	[%r79], %f44;
	mul.wide.s32 	%rd102, %r39, 4;
	add.s64 	%rd103, %rd101, %rd102;
	ld.global.f32 	%f45, [%rd103];
	st.shared.f32 	[%r79+64], %f45;
	add.s64 	%rd104, %rd103, %rd102;
	ld.global.f32 	%f46, [%rd104];
	st.shared.f32 	[%r79+128], %f46;
	add.s64 	%rd105, %rd104, %rd102;
	ld.global.f32 	%f47, [%rd105];
	st.shared.f32 	[%r79+192], %f47;
	add.s64 	%rd106, %rd105, %rd102;
	ld.global.f32 	%f48, [%rd106];
	st.shared.f32 	[%r79+256], %f48;
	add.s64 	%rd107, %rd106, %rd102;
	ld.global.f32 	%f49, [%rd107];
	st.shared.f32 	[%r79+320], %f49;
	add.s64 	%rd108, %rd107, %rd102;
	ld.global.f32 	%f50, [%rd108];
	st.shared.f32 	[%r79+384], %f50;
	add.s64 	%rd109, %rd108, %rd102;
	ld.global.f32 	%f51, [%rd109];
	st.shared.f32 	[%r79+448], %f51;
	mov.u32 	%r81, %ctaid.x;
	shl.b32 	%r82, %r81, 4;
	add.s32 	%r83, %r82, %r80;
	add.s32 	%r84, %r83, 16;
	mul.wide.u32 	%rd110, %r84, 4;
	add.s64 	%rd111, %rd1, %rd110;
	ld.global.f32 	%f52, [%rd111];
	st.shared.f32 	[%r2], %f52;
	add.s32 	%r85, %r84, %r39;
	mul.wide.u32 	%rd112, %r85, 4;
	add.s64 	%rd113, %rd1, %rd112;
	ld.global.f32 	%f53, [%rd113];
	st.shared.f32 	[%r2+64], %f53;
	add.s32 	%r86, %r85, %r39;
	mul.wide.u32 	%rd114, %r86, 4;
	add.s64 	%rd115, %rd1, %rd114;
	ld.global.f32 	%f54, [%rd115];
	st.shared.f32 	[%r2+128], %f54;
	add.s32 	%r87, %r86, %r39;
	mul.wide.u32 	%rd116, %r87, 4;
	add.s64 	%rd117, %rd1, %rd116;
	ld.global.f32 	%f55, [%rd117];
	st.shared.f32 	[%r2+192], %f55;
	add.s32 	%r88, %r87, %r39;
	mul.wide.u32 	%rd118, %r88, 4;
	add.s64 	%rd119, %rd1, %rd118;
	ld.global.f32 	%f56, [%rd119];
	st.shared.f32 	[%r2+256], %f56;
	add.s32 	%r89, %r88, %r39;
	mul.wide.u32 	%rd120, %r89, 4;
	add.s64 	%rd121, %rd1, %rd120;
	ld.global.f32 	%f57, [%rd121];
	st.shared.f32 	[%r2+320], %f57;
	add.s32 	%r90, %r89, %r39;
	mul.wide.u32 	%rd122, %r90, 4;
	add.s64 	%rd123, %rd1, %rd122;
	ld.global.f32 	%f58, [%rd123];
	st.shared.f32 	[%r2+384], %f58;
	add.s32 	%r91, %r90, %r39;
	mul.wide.u32 	%rd124, %r91, 4;
	add.s64 	%rd125, %rd1, %rd124;
	ld.global.f32 	%f59, [%rd125];
	st.shared.f32 	[%r2+448], %f59;
	add.s32 	%r92, %r91, %r39;
	mul.wide.u32 	%rd126, %r92, 4;
	add.s64 	%rd127, %rd1, %rd126;
	ld.global.f32 	%f60, [%rd127];
	st.shared.f32 	[%r2+512], %f60;
	add.s32 	%r93, %r92, %r39;
	mul.wide.u32 	%rd128, %r93, 4;
	add.s64 	%rd129, %rd1, %rd128;
	ld.global.f32 	%f61, [%rd129];
	st.shared.f32 	[%r2+576], %f61;
	add.s32 	%r94, %r93, %r39;
	mul.wide.u32 	%rd130, %r94, 4;
	add.s64 	%rd131, %rd1, %rd130;
	ld.global.f32 	%f62, [%rd131];
	st.shared.f32 	[%r2+640], %f62;
	add.s32 	%r95, %r94, %r39;
	mul.wide.u32 	%rd132, %r95, 4;
	add.s64 	%rd133, %rd1, %rd132;
	ld.global.f32 	%f63, [%rd133];
	st.shared.f32 	[%r2+704], %f63;
	add.s32 	%r96, %r95, %r39;
	mul.wide.u32 	%rd134, %r96, 4;
	add.s64 	%rd135, %rd1, %rd134;
	ld.global.f32 	%f64, [%rd135];
	st.shared.f32 	[%r2+768], %f64;
	add.s32 	%r97, %r96, %r39;
	mul.wide.u32 	%rd136, %r97, 4;
	add.s64 	%rd137, %rd1, %rd136;
	ld.global.f32 	%f65, [%rd137];
	st.shared.f32 	[%r2+832], %f65;
	add.s32 	%r98, %r97, %r39;
	mul.wide.u32 	%rd138, %r98, 4;
	add.s64 	%rd139, %rd1, %rd138;
	ld.global.f32 	%f66, [%rd139];
	st.shared.f32 	[%r2+896], %f66;
	add.s32 	%r99, %r98, %r39;
	mul.wide.u32 	%rd140, %r99, 4;
	add.s64 	%rd141, %rd1, %rd140;
	ld.global.f32 	%f67, [%rd141];
	st.shared.f32 	[%r2+960], %f67;
	bra.uni 	$L__BB0_3;
$L__BB0_2:
	add.s32 	%r44, %r40, 8;
	mad.lo.s32 	%r45, %r44, %r39, %r40;
	mov.u32 	%r47, _ZZ13lud_perimeterE3dia;
	add.s32 	%r48, %r47, %r41;
	cvt.s64.s32 	%rd3, %r45;
	cvt.u64.u32 	%rd4, %r1;
	add.s64 	%rd5, %rd3, %rd4;
	shl.b64 	%rd6, %rd5, 2;
	add.s64 	%rd7, %rd1, %rd6;
	ld.global.f32 	%f20, [%rd7+-64];
	st.shared.f32 	[%r48+448], %f20;
	add.s32 	%r49, %r45, %r39;
	cvt.s64.s32 	%rd8, %r49;
	add.s64 	%rd9, %rd8, %rd4;
	shl.b64 	%rd10, %rd9, 2;
	add.s64 	%rd11, %rd1, %rd10;
	ld.global.f32 	%f21, [%rd11+-64];
	st.shared.f32 	[%r48+512], %f21;
	add.s32 	%r50, %r49, %r39;
	cvt.s64.s32 	%rd12, %r50;
	add.s64 	%rd13, %rd12, %rd4;
	shl.b64 	%rd14, %rd13, 2;
	add.s64 	%rd15, %rd1, %rd14;
	ld.global.f32 	%f22, [%rd15+-64];
	st.shared.f32 	[%r48+576], %f22;
	add.s32 	%r51, %r50, %r39;
	cvt.s64.s32 	%rd16, %r51;
	add.s64 	%rd17, %rd16, %rd4;
	shl.b64 	%rd18, %rd17, 2;
	add.s64 	%rd19, %rd1, %rd18;
	ld.global.f32 	%f23, [%rd19+-64];
	st.shared.f32 	[%r48+640], %f23;
	add.s32 	%r52, %r51, %r39;
	cvt.s64.s32 	%rd20, %r52;
	add.s64 	%rd21, %rd20, %rd4;
	shl.b64 	%rd22, %rd21, 2;
	add.s64 	%rd23, %rd1, %rd22;
	ld.global.f32 	%f24, [%rd23+-64];
	st.shared.f32 	[%r48+704], %f24;
	add.s32 	%r53, %r52, %r39;
	cvt.s64.s32 	%rd24, %r53;
	add.s64 	%rd25, %rd24, %rd4;
	shl.b64 	%rd26, %rd25, 2;
	add.s64 	%rd27, %rd1, %rd26;
	ld.global.f32 	%f25, [%rd27+-64];
	st.shared.f32 	[%r48+768], %f25;
	add.s32 	%r54, %r53, %r39;
	cvt.s64.s32 	%rd28, %r54;
	add.s64 	%rd29, %rd28, %rd4;
	shl.b64 	%rd30, %rd29, 2;
	add.s64 	%rd31, %rd1, %rd30;
	ld.global.f32 	%f26, [%rd31+-64];
	st.shared.f32 	[%r48+832], %f26;
	add.s32 	%r55, %r54, %r39;
	cvt.s64.s32 	%rd32, %r55;
	add.s64 	%rd33, %rd32, %rd4;
	shl.b64 	%rd34, %rd33, 2;
	add.s64 	%rd35, %rd1, %rd34;
	ld.global.f32 	%f27, [%rd35+-64];
	st.shared.f32 	[%r48+896], %f27;
	mov.u32 	%r56, %ctaid.x;
	shl.b32 	%r57, %r56, 4;
	add.s32 	%r58, %r57, %r40;
	add.s32 	%r59, %r58, 16;
	mad.lo.s32 	%r60, %r59, %r39, %r40;
	cvt.s64.s32 	%rd36, %r60;
	add.s64 	%rd37, %rd36, %rd4;
	shl.b64 	%rd38, %rd37, 2;
	add.s64 	%rd39, %rd1, %rd38;
	ld.global.f32 	%f28, [%rd39+-64];
	st.shared.f32 	[%r3+-64], %f28;
	add.s32 	%r61, %r60, %r39;
	cvt.s64.s32 	%rd40, %r61;
	add.s64 	%rd41, %rd40, %rd4;
	shl.b64 	%rd42, %rd41, 2;
	add.s64 	%rd43, %rd1, %rd42;
	ld.global.f32 	%f29, [%rd43+-64];
	st.shared.f32 	[%r3], %f29;
	add.s32 	%r62, %r61, %r39;
	cvt.s64.s32 	%rd44, %r62;
	add.s64 	%rd45, %rd44, %rd4;
	shl.b64 	%rd46, %rd45, 2;
	add.s64 	%rd47, %rd1, %rd46;
	ld.global.f32 	%f30, [%rd47+-64];
	st.shared.f32 	[%r3+64], %f30;
	add.s32 	%r63, %r62, %r39;
	cvt.s64.s32 	%rd48, %r63;
	add.s64 	%rd49, %rd48, %rd4;
	shl.b64 	%rd50, %rd49, 2;
	add.s64 	%rd51, %rd1, %rd50;
	ld.global.f32 	%f31, [%rd51+-64];
	st.shared.f32 	[%r3+128], %f31;
	add.s32 	%r64, %r63, %r39;
	cvt.s64.s32 	%rd52, %r64;
	add.s64 	%rd53, %rd52, %rd4;
	shl.b64 	%rd54, %rd53, 2;
	add.s64 	%rd55, %rd1, %rd54;
	ld.global.f32 	%f32, [%rd55+-64];
	st.shared.f32 	[%r3+192], %f32;
	add.s32 	%r65, %r64, %r39;
	cvt.s64.s32 	%rd56, %r65;
	add.s64 	%rd57, %rd56, %rd4;
	shl.b64 	%rd58, %rd57, 2;
	add.s64 	%rd59, %rd1, %rd58;
	ld.global.f32 	%f33, [%rd59+-64];
	st.shared.f32 	[%r3+256], %f33;
	add.s32 	%r66, %r65, %r39;
	cvt.s64.s32 	%rd60, %r66;
	add.s64 	%rd61, %rd60, %rd4;
	shl.b64 	%rd62, %rd61, 2;
	add.s64 	%rd63, %rd1, %rd62;
	ld.global.f32 	%f34, [%rd63+-64];
	st.shared.f32 	[%r3+320], %f34;
	add.s32 	%r67, %r66, %r39;
	cvt.s64.s32 	%rd64, %r67;
	add.s64 	%rd65, %rd64, %rd4;
	shl.b64 	%rd66, %rd65, 2;
	add.s64 	%rd67, %rd1, %rd66;
	ld.global.f32 	%f35, [%rd67+-64];
	st.shared.f32 	[%r3+384], %f35;
	add.s32 	%r68, %r67, %r39;
	cvt.s64.s32 	%rd68, %r68;
	add.s64 	%rd69, %rd68, %rd4;
	shl.b64 	%rd70, %rd69, 2;
	add.s64 	%rd71, %rd1, %rd70;
	ld.global.f32 	%f36, [%rd71+-64];
	st.shared.f32 	[%r3+448], %f36;
	add.s32 	%r69, %r68, %r39;
	cvt.s64.s32 	%rd72, %r69;
	add.s64 	%rd73, %rd72, %rd4;
	shl.b64 	%rd74, %rd73, 2;
	add.s64 	%rd75, %rd1, %rd74;
	ld.global.f32 	%f37, [%rd75+-64];
	st.shared.f32 	[%r3+512], %f37;
	add.s32 	%r70, %r69, %r39;
	cvt.s64.s32 	%rd76, %r70;
	add.s64 	%rd77, %rd76, %rd4;
	shl.b64 	%rd78, %rd77, 2;
	add.s64 	%rd79, %rd1, %rd78;
	ld.global.f32 	%f38, [%rd79+-64];
	st.shared.f32 	[%r3+576], %f38;
	add.s32 	%r71, %r70, %r39;
	cvt.s64.s32 	%rd80, %r71;
	add.s64 	%rd81, %rd80, %rd4;
	shl.b64 	%rd82, %rd81, 2;
	add.s64 	%rd83, %rd1, %rd82;
	ld.global.f32 	%f39, [%rd83+-64];
	st.shared.f32 	[%r3+640], %f39;
	add.s32 	%r72, %r71, %r39;
	cvt.s64.s32 	%rd84, %r72;
	add.s64 	%rd85, %rd84, %rd4;
	shl.b64 	%rd86, %rd85, 2;
	add.s64 	%rd87, %rd1, %rd86;
	ld.global.f32 	%f40, [%rd87+-64];
	st.shared.f32 	[%r3+704], %f40;
	add.s32 	%r73, %r72, %r39;
	cvt.s64.s32 	%rd88, %r73;
	add.s64 	%rd89, %rd88, %rd4;
	shl.b64 	%rd90, %rd89, 2;
	add.s64 	%rd91, %rd1, %rd90;
	ld.global.f32 	%f41, [%rd91+-64];
	st.shared.f32 	[%r3+768], %f41;
	add.s32 	%r74, %r73, %r39;
	cvt.s64.s32 	%rd92, %r74;
	add.s64 	%rd93, %rd92, %rd4;
	shl.b64 	%rd94, %rd93, 2;
	add.s64 	%rd95, %rd1, %rd94;
	ld.global.f32 	%f42, [%rd95+-64];
	st.shared.f32 	[%r3+832], %f42;
	add.s32 	%r75, %r74, %r39;
	cvt.s64.s32 	%rd96, %r75;
	add.s64 	%rd97, %rd96, %rd4;
	shl.b64 	%rd98, %rd97, 2;
	add.s64 	%rd99, %rd1, %rd98;
	ld.global.f32 	%f43, [%rd99+-64];
	st.shared.f32 	[%r3+896], %f43;
$L__BB0_3:
	setp.gt.u32 	%p2, %r1, 15;
	bar.sync 	0;
	@%p2 bra 	$L__BB0_17;
	add.s32 	%r132, %r41, %r42;
	add.s32 	%r4, %r132, 256;
	mov.b32 	%r198, 1;
	mov.b32 	%r199, 0;
	mov.b16 	%rs17, 0;
	mov.u16 	%rs18, %rs17;
$L__BB0_5:
	mov.u32 	%r5, %r199;
	mov.u32 	%r199, %r198;
	add.s16 	%rs18, %rs18, 1;
	shl.b32 	%r134, %r199, 6;
	add.s32 	%r7, %r2, %r134;
	ld.shared.f32 	%f215, [%r7];
	setp.lt.u32 	%p13, %r5, 7;
	mov.b32 	%r204, 0;
	@%p13 bra 	$L__BB0_8;
	and.b32  	%r204, %r199, 2147483640;
	and.b32  	%r135, %r199, -8;
	neg.s32 	%r202, %r135;
	mov.u32 	%r137, _ZZ13lud_perimeterE3dia;
	add.s32 	%r138, %r137, %r134;
	add.s32 	%r201, %r138, 16;
	mov.u32 	%r200, %r4;
$L__BB0_7:
	.pragma "nounroll";
	ld.shared.f32 	%f126, [%r201+-16];
	ld.shared.f32 	%f127, [%r200+-256];
	mul.f32 	%f128, %f126, %f127;
	sub.f32 	%f129, %f215, %f128;
	st.shared.f32 	[%r7], %f129;
	ld.shared.f32 	%f130, [%r201+-12];
	ld.shared.f32 	%f131, [%r200+-192];
	mul.f32 	%f132, %f130, %f131;
	sub.f32 	%f133, %f129, %f132;
	st.shared.f32 	[%r7], %f133;
	ld.shared.f32 	%f134, [%r201+-8];
	ld.shared.f32 	%f135, [%r200+-128];
	mul.f32 	%f136, %f134, %f135;
	sub.f32 	%f137, %f133, %f136;
	st.shared.f32 	[%r7], %f137;
	ld.shared.f32 	%f138, [%r201+-4];
	ld.shared.f32 	%f139, [%r200+-64];
	mul.f32 	%f140, %f138, %f139;
	sub.f32 	%f141, %f137, %f140;
	st.shared.f32 	[%r7], %f141;
	ld.shared.f32 	%f142, [%r201];
	ld.shared.f32 	%f143, [%r200];
	mul.f32 	%f144, %f142, %f143;
	sub.f32 	%f145, %f141, %f144;
	st.shared.f32 	[%r7], %f145;
	ld.shared.f32 	%f146, [%r201+4];
	ld.shared.f32 	%f147, [%r200+64];
	mul.f32 	%f148, %f146, %f147;
	sub.f32 	%f149, %f145, %f148;
	st.shared.f32 	[%r7], %f149;
	ld.shared.f32 	%f150, [%r201+8];
	ld.shared.f32 	%f151, [%r200+128];
	mul.f32 	%f152, %f150, %f151;
	sub.f32 	%f153, %f149, %f152;
	st.shared.f32 	[%r7], %f153;
	ld.shared.f32 	%f154, [%r201+12];
	ld.shared.f32 	%f155, [%r200+192];
	mul.f32 	%f156, %f154, %f155;
	sub.f32 	%f215, %f153, %f156;
	st.shared.f32 	[%r7], %f215;
	add.s32 	%r202, %r202, 8;
	add.s32 	%r201, %r201, 32;
	add.s32 	%r200, %r200, 512;
	setp.ne.s32 	%p14, %r202, 0;
	@%p14 bra 	$L__BB0_7;
$L__BB0_8:
	and.b32  	%r139, %r199, 7;
	setp.eq.s32 	%p15, %r139, 0;
	@%p15 bra 	$L__BB0_16;
	cvt.u32.u16 	%r140, %rs18;
	and.b32  	%r18, %r140, 7;
	mov.u32 	%r142, _ZZ13lud_perimeterE3dia;
	add.s32 	%r19, %r142, %r134;
	add.s32 	%r143, %r18, -1;
	setp.lt.u32 	%p16, %r143, 3;
	@%p16 bra 	$L__BB0_11;
	shl.b32 	%r144, %r204, 2;
	add.s32 	%r145, %r19, %r144;
	ld.shared.f32 	%f157, [%r145];
	shl.b32 	%r146, %r204, 6;
	add.s32 	%r147, %r2, %r146;
	ld.shared.f32 	%f158, [%r147];
	mul.f32 	%f159, %f157, %f158;
	sub.f32 	%f160, %f215, %f159;
	st.shared.f32 	[%r7], %f160;
	ld.shared.f32 	%f161, [%r145+4];
	ld.shared.f32 	%f162, [%r147+64];
	mul.f32 	%f163, %f161, %f162;
	sub.f32 	%f164, %f160, %f163;
	st.shared.f32 	[%r7], %f164;
	ld.shared.f32 	%f165, [%r145+8];
	ld.shared.f32 	%f166, [%r147+128];
	mul.f32 	%f167, %f165, %f166;
	sub.f32 	%f168, %f164, %f167;
	st.shared.f32 	[%r7], %f168;
	ld.shared.f32 	%f169, [%r145+12];
	ld.shared.f32 	%f170, [%r147+192];
	mul.f32 	%f171, %f169, %f170;
	sub.f32 	%f215, %f168, %f171;
	st.shared.f32 	[%r7], %f215;
	add.s32 	%r204, %r204, 4;
$L__BB0_11:
	and.b32  	%r148, %r18, 3;
	setp.eq.s32 	%p17, %r148, 0;
	@%p17 bra 	$L__BB0_16;
	and.b16  	%rs15, %rs17, 3;
	setp.eq.s16 	%p18, %rs15, 0;
	@%p18 bra 	$L__BB0_14;
	shl.b32 	%r149, %r204, 2;
	add.s32 	%r150, %r19, %r149;
	ld.shared.f32 	%f172, [%r150];
	shl.b32 	%r151, %r204, 6;
	add.s32 	%r152, %r2, %r151;
	ld.shared.f32 	%f173, [%r152];
	mul.f32 	%f174, %f172, %f173;
	sub.f32 	%f175, %f215, %f174;
	st.shared.f32 	[%r7], %f175;
	ld.shared.f32 	%f176, [%r150+4];
	ld.shared.f32 	%f177, [%r152+64];
	mul.f32 	%f178, %f176, %f177;
	sub.f32 	%f215, %f175, %f178;
	st.shared.f32 	[%r7], %f215;
	add.s32 	%r204, %r204, 2;
$L__BB0_14:
	and.b16  	%rs16, %rs17, 1;
	setp.eq.b16 	%p19, %rs16, 1;
	@%p19 bra 	$L__BB0_16;
	shl.b32 	%r153, %r204, 2;
	add.s32 	%r154, %r19, %r153;
	ld.shared.f32 	%f179, [%r154];
	shl.b32 	%r155, %r204, 6;
	add.s32 	%r156, %r2, %r155;
	ld.shared.f32 	%f180, [%r156];
	mul.f32 	%f181, %f179, %f180;
	sub.f32 	%f182, %f215, %f181;
	st.shared.f32 	[%r7], %f182;
$L__BB0_16:
	add.s32 	%r198, %r199, 1;
	setp.eq.s32 	%p20, %r198, 16;
	add.s16 	%rs17, %rs17, 1;
	@%p20 bra 	$L__BB0_32;
	bra.uni 	$L__BB0_5;
$L__BB0_17:
	mad.lo.s32 	%r25, %r1, 60, %r3;
	mov.b32 	%r206, 0;
	mov.b16 	%rs19, 0;
	mov.u32 	%r102, _ZZ13lud_perimeterE3dia;
	mov.u16 	%rs20, %rs19;
$L__BB0_18:
	setp.ne.s32 	%p3, %r206, 0;
	shl.b32 	%r101, %r206, 2;
	add.s32 	%r27, %r102, %r101;
	add.s32 	%r28, %r25, %r101;
	@%p3 bra 	$L__BB0_20;
	ld.shared.f32 	%f222, [%r25+-1024];
	bra.uni 	$L__BB0_31;
$L__BB0_20:
	ld.shared.f32 	%f222, [%r28+-1024];
	setp.lt.u32 	%p4, %r206, 8;
	mov.b32 	%r209, 0;
	@%p4 bra 	$L__BB0_23;
	and.b32  	%r209, %r206, 2147483640;
	mov.b32 	%r207, 0;
$L__BB0_22:
	.pragma "nounroll";
	shl.b32 	%r105, %r207, 2;
	add.s32 	%r106, %r25, %r105;
	ld.shared.f32 	%f68, [%r106+-1024];
	shl.b32 	%r107, %r207, 6;
	add.s32 	%r108, %r27, %r107;
	ld.shared.f32 	%f69, [%r108];
	mul.f32 	%f70, %f68, %f69;
	sub.f32 	%f71, %f222, %f70;
	st.shared.f32 	[%r28+-1024], %f71;
	ld.shared.f32 	%f72, [%r106+-1020];
	ld.shared.f32 	%f73, [%r108+64];
	mul.f32 	%f74, %f72, %f73;
	sub.f32 	%f75, %f71, %f74;
	st.shared.f32 	[%r28+-1024], %f75;
	ld.shared.f32 	%f76, [%r106+-1016];
	ld.shared.f32 	%f77, [%r108+128];
	mul.f32 	%f78, %f76, %f77;
	sub.f32 	%f79, %f75, %f78;
	st.shared.f32 	[%r28+-1024], %f79;
	ld.shared.f32 	%f80, [%r106+-1012];
	ld.shared.f32 	%f81, [%r108+192];
	mul.f32 	%f82, %f80, %f81;
	sub.f32 	%f83, %f79, %f82;
	st.shared.f32 	[%r28+-1024], %f83;
	ld.shared.f32 	%f84, [%r106+-1008];
	ld.shared.f32 	%f85, [%r108+256];
	mul.f32 	%f86, %f84, %f85;
	sub.f32 	%f87, %f83, %f86;
	st.shared.f32 	[%r28+-1024], %f87;
	ld.shared.f32 	%f88, [%r106+-1004];
	ld.shared.f32 	%f89, [%r108+320];
	mul.f32 	%f90, %f88, %f89;
	sub.f32 	%f91, %f87, %f90;
	st.shared.f32 	[%r28+-1024], %f91;
	ld.shared.f32 	%f92, [%r106+-1000];
	ld.shared.f32 	%f93, [%r108+384];
	mul.f32 	%f94, %f92, %f93;
	sub.f32 	%f95, %f91, %f94;
	st.shared.f32 	[%r28+-1024], %f95;
	ld.shared.f32 	%f96, [%r106+-996];
	ld.shared.f32 	%f97, [%r108+448];
	mul.f32 	%f98, %f96, %f97;
	sub.f32 	%f222, %f95, %f98;
	st.shared.f32 	[%r28+-1024], %f222;
	add.s32 	%r207, %r207, 8;
	setp.ne.s32 	%p5, %r207, %r209;
	@%p5 bra 	$L__BB0_22;
$L__BB0_23:
	and.b32  	%r109, %r206, 7;
	setp.eq.s32 	%p6, %r109, 0;
	@%p6 bra 	$L__BB0_31;
	cvt.u32.u16 	%r110, %rs20;
	and.b32  	%r33, %r110, 7;
	add.s32 	%r111, %r33, -1;
	setp.lt.u32 	%p7, %r111, 3;
	@%p7 bra 	$L__BB0_26;
	shl.b32 	%r112, %r209, 2;
	add.s32 	%r113, %r25, %r112;
	ld.shared.f32 	%f99, [%r113+-1024];
	shl.b32 	%r114, %r209, 6;
	add.s32 	%r115, %r27, %r114;
	ld.shared.f32 	%f100, [%r115];
	mul.f32 	%f101, %f99, %f100;
	sub.f32 	%f102, %f222, %f101;
	st.shared.f32 	[%r28+-1024], %f102;
	ld.shared.f32 	%f103, [%r113+-1020];
	ld.shared.f32 	%f104, [%r115+64];
	mul.f32 	%f105, %f103, %f104;
	sub.f32 	%f106, %f102, %f105;
	st.shared.f32 	[%r28+-1024], %f106;
	ld.shared.f32 	%f107, [%r113+-1016];
	ld.shared.f32 	%f108, [%r115+128];
	mul.f32 	%f109, %f107, %f108;
	sub.f32 	%f110, %f106, %f109;
	st.shared.f32 	[%r28+-1024], %f110;
	ld.shared.f32 	%f111, [%r113+-1012];
	ld.shared.f32 	%f112, [%r115+192];
	mul.f32 	%f113, %f111, %f112;
	sub.f32 	%f222, %f110, %f113;
	st.shared.f32 	[%r28+-1024], %f222;
	add.s32 	%r209, %r209, 4;
$L__BB0_26:
	and.b32  	%r116, %r33, 3;
	setp.eq.s32 	%p8, %r116, 0;
	@%p8 bra 	$L__BB0_31;
	and.b16  	%rs11, %rs19, 3;
	setp.eq.s16 	%p9, %rs11, 1;
	@%p9 bra 	$L__BB0_29;
	shl.b32 	%r117, %r209, 2;
	add.s32 	%r118, %r25, %r117;
	ld.shared.f32 	%f114, [%r118+-1024];
	shl.b32 	%r119, %r209, 6;
	add.s32 	%r120, %r27, %r119;
	ld.shared.f32 	%f115, [%r120];
	mul.f32 	%f116, %f114, %f115;
	sub.f32 	%f117, %f222, %f116;
	st.shared.f32 	[%r28+-1024], %f117;
	ld.shared.f32 	%f118, [%r118+-1020];
	ld.shared.f32 	%f119, [%r120+64];
	mul.f32 	%f120, %f118, %f119;
	sub.f32 	%f222, %f117, %f120;
	st.shared.f32 	[%r28+-1024], %f222;
	add.s32 	%r209, %r209, 2;
$L__BB0_29:
	and.b16  	%rs12, %rs19, 1;
	setp.eq.b16 	%p10, %rs12, 1;
	not.pred 	%p11, %p10;
	@%p11 bra 	$L__BB0_31;
	shl.b32 	%r121, %r209, 2;
	add.s32 	%r122, %r25, %r121;
	ld.shared.f32 	%f121, [%r122+-1024];
	shl.b32 	%r123, %r209, 6;
	add.s32 	%r124, %r27, %r123;
	ld.shared.f32 	%f122, [%r124];
	mul.f32 	%f123, %f121, %f122;
	sub.f32 	%f222, %f222, %f123;
$L__BB0_31:
	mad.lo.s32 	%r125, %r206, 60, %r27;
	add.s32 	%r127, %r125, %r101;
	ld.shared.f32 	%f124, [%r127];
	div.rn.f32 	%f125, %f222, %f124;
	st.shared.f32 	[%r28+-1024], %f125;
	add.s32 	%r206, %r206, 1;
	setp.ne.s32 	%p12, %r206, 16;
	add.s16 	%rs20, %rs20, 1;
	add.s16 	%rs19, %rs19, 1;
	@%p12 bra 	$L__BB0_18;
$L__BB0_32:
	setp.gt.u32 	%p21, %r1, 15;
	bar.sync 	0;
	@%p21 bra 	$L__BB0_34;
	mad.lo.s32 	%r177, %r39, %r40, %r39;
	add.s32 	%r178, %r177, %r40;
	mov.u32 	%r179, %ctaid.x;
	shl.b32 	%r180, %r179, 4;
	add.s32 	%r181, %r180, %r1;
	add.s32 	%r182, %r181, %r178;
	ld.shared.f32 	%f199, [%r2+64];
	add.s32 	%r183, %r182, 16;
	mul.wide.u32 	%rd207, %r183, 4;
	add.s64 	%rd208, %rd1, %rd207;
	st.global.f32 	[%rd208], %f199;
	ld.shared.f32 	%f200, [%r2+128];
	add.s32 	%r184, %r183, %r39;
	mul.wide.u32 	%rd209, %r184, 4;
	add.s64 	%rd210, %rd1, %rd209;
	st.global.f32 	[%rd210], %f200;
	ld.shared.f32 	%f201, [%r2+192];
	add.s32 	%r185, %r184, %r39;
	mul.wide.u32 	%rd211, %r185, 4;
	add.s64 	%rd212, %rd1, %rd211;
	st.global.f32 	[%rd212], %f201;
	ld.shared.f32 	%f202, [%r2+256];
	add.s32 	%r186, %r185, %r39;
	mul.wide.u32 	%rd213, %r186, 4;
	add.s64 	%rd214, %rd1, %rd213;
	st.global.f32 	[%rd214], %f202;
	ld.shared.f32 	%f203, [%r2+320];
	add.s32 	%r187, %r186, %r39;
	mul.wide.u32 	%rd215, %r187, 4;
	add.s64 	%rd216, %rd1, %rd215;
	st.global.f32 	[%rd216], %f203;
	ld.shared.f32 	%f204, [%r2+384];
	add.s32 	%r188, %r187, %r39;
	mul.wide.u32 	%rd217, %r188, 4;
	add.s64 	%rd218, %rd1, %rd217;
	st.global.f32 	[%rd218], %f204;
	ld.shared.f32 	%f205, [%r2+448];
	add.s32 	%r189, %r188, %r39;
	mul.wide.u32 	%rd219, %r189, 4;
	add.s64 	%rd220, %rd1, %rd219;
	st.global.f32 	[%rd220], %f205;
	ld.shared.f32 	%f206, [%r2+512];
	add.s32 	%r190, %r189, %r39;
	mul.wide.u32 	%rd221, %r190, 4;
	add.s64 	%rd222, %rd1, %rd221;
	st.global.f32 	[%rd222], %f206;
	ld.shared.f32 	%f207, [%r2+576];
	add.s32 	%r191, %r190, %r39;
	mul.wide.u32 	%rd223, %r191, 4;
	add.s64 	%rd224, %rd1, %rd223;
	st.global.f32 	[%rd224], %f207;
	ld.shared.f32 	%f208, [%r2+640];
	add.s32 	%r192, %r191, %r39;
	mul.wide.u32 	%rd225, %r192, 4;
	add.s64 	%rd226, %rd1, %rd225;
	st.global.f32 	[%rd226], %f208;
	ld.shared.f32 	%f209, [%r2+704];
	add.s32 	%r193, %r192, %r39;
	mul.wide.u32 	%rd227, %r193, 4;
	add.s64 	%rd228, %rd1, %rd227;
	st.global.f32 	[%rd228], %f209;
	ld.shared.f32 	%f210, [%r2+768];
	add.s32 	%r194, %r193, %r39;
	mul.wide.u32 	%rd229, %r194, 4;
	add.s64 	%rd230, %rd1, %rd229;
	st.global.f32 	[%rd230], %f210;
	ld.shared.f32 	%f211, [%r2+832];
	add.s32 	%r195, %r194, %r39;
	mul.wide.u32 	%rd231, %r195, 4;
	add.s64 	%rd232, %rd1, %rd231;
	st.global.f32 	[%rd232], %f211;
	ld.shared.f32 	%f212, [%r2+896];
	add.s32 	%r196, %r195, %r39;
	mul.wide.u32 	%rd233, %r196, 4;
	add.s64 	%rd234, %rd1, %rd233;
	st.global.f32 	[%rd234], %f212;
	ld.shared.f32 	%f213, [%r2+960];
	add.s32 	%r197, %r196, %r39;
	mul.wide.u32 	%rd235, %r197, 4;
	add.s64 	%rd236, %rd1, %rd235;
	st.global.f32 	[%rd236], %f213;
	bra.uni 	$L__BB0_35;
$L__BB0_34:
	mov.u32 	%r157, %ctaid.x;
	shl.b32 	%r158, %r157, 4;
	add.s32 	%r159, %r158, %r40;
	add.s32 	%r160, %r159, 16;
	mad.lo.s32 	%r161, %r160, %r39, %r40;
	ld.shared.f32 	%f183, [%r3+-64];
	cvt.s64.s32 	%rd142, %r161;
	cvt.u64.u32 	%rd143, %r1;
	add.s64 	%rd144, %rd142, %rd143;
	shl.b64 	%rd145, %rd144, 2;
	add.s64 	%rd146, %rd1, %rd145;
	st.global.f32 	[%rd146+-64], %f183;
	add.s32 	%r162, %r161, %r39;
	ld.shared.f32 	%f184, [%r3];
	cvt.s64.s32 	%rd147, %r162;
	add.s64 	%rd148, %rd147, %rd143;
	shl.b64 	%rd149, %rd148, 2;
	add.s64 	%rd150, %rd1, %rd149;
	st.global.f32 	[%rd150+-64], %f184;
	add.s32 	%r163, %r162, %r39;
	ld.shared.f32 	%f185, [%r3+64];
	cvt.s64.s32 	%rd151, %r163;
	add.s64 	%rd152, %rd151, %rd143;
	shl.b64 	%rd153, %rd152, 2;
	add.s64 	%rd154, %rd1, %rd153;
	st.global.f32 	[%rd154+-64], %f185;
	add.s32 	%r164, %r163, %r39;
	ld.shared.f32 	%f186, [%r3+128];
	cvt.s64.s32 	%rd155, %r164;
	add.s64 	%rd156, %rd155, %rd143;
	shl.b64 	%rd157, %rd156, 2;
	add.s64 	%rd158, %rd1, %rd157;
	st.global.f32 	[%rd158+-64], %f186;
	add.s32 	%r165, %r164, %r39;
	ld.shared.f32 	%f187, [%r3+192];
	cvt.s64.s32 	%rd159, %r165;
	add.s64 	%rd160, %rd159, %rd143;
	shl.b64 	%rd161, %rd160, 2;
	add.s64 	%rd162, %rd1, %rd161;
	st.global.f32 	[%rd162+-64], %f187;
	add.s32 	%r166, %r165, %r39;
	ld.shared.f32 	%f188, [%r3+256];
	cvt.s64.s32 	%rd163, %r166;
	add.s64 	%rd164, %rd163, %rd143;
	shl.b64 	%rd165, %rd164, 2;
	add.s64 	%rd166, %rd1, %rd165;
	st.global.f32 	[%rd166+-64], %f188;
	add.s32 	%r167, %r166, %r39;
	ld.shared.f32 	%f189, [%r3+320];
	cvt.s64.s32 	%rd167, %r167;
	add.s64 	%rd168, %rd167, %rd143;
	shl.b64 	%rd169, %rd168, 2;
	add.s64 	%rd170, %rd1, %rd169;
	st.global.f32 	[%rd170+-64], %f189;
	add.s32 	%r168, %r167, %r39;
	ld.shared.f32 	%f190, [%r3+384];
	cvt.s64.s32 	%rd171, %r168;
	add.s64 	%rd172, %rd171, %rd143;
	shl.b64 	%rd173, %rd172, 2;
	add.s64 	%rd174, %rd1, %rd173;
	st.global.f32 	[%rd174+-64], %f190;
	add.s32 	%r169, %r168, %r39;
	ld.shared.f32 	%f191, [%r3+448];
	cvt.s64.s32 	%rd175, %r169;
	add.s64 	%rd176, %rd175, %rd143;
	shl.b64 	%rd177, %rd176, 2;
	add.s64 	%rd178, %rd1, %rd177;
	st.global.f32 	[%rd178+-64], %f191;
	add.s32 	%r170, %r169, %r39;
	ld.shared.f32 	%f192, [%r3+512];
	cvt.s64.s32 	%rd179, %r170;
	add.s64 	%rd180, %rd179, %rd143;
	shl.b64 	%rd181, %rd180, 2;
	add.s64 	%rd182, %rd1, %rd181;
	st.global.f32 	[%rd182+-64], %f192;
	add.s32 	%r171, %r170, %r39;
	ld.shared.f32 	%f193, [%r3+576];
	cvt.s64.s32 	%rd183, %r171;
	add.s64 	%rd184, %rd183, %rd143;
	shl.b64 	%rd185, %rd184, 2;
	add.s64 	%rd186, %rd1, %rd185;
	st.global.f32 	[%rd186+-64], %f193;
	add.s32 	%r172, %r171, %r39;
	ld.shared.f32 	%f194, [%r3+640];
	cvt.s64.s32 	%rd187, %r172;
	add.s64 	%rd188, %rd187, %rd143;
	shl.b64 	%rd189, %rd188, 2;
	add.s64 	%rd190, %rd1, %rd189;
	st.global.f32 	[%rd190+-64], %f194;
	add.s32 	%r173, %r172, %r39;
	ld.shared.f32 	%f195, [%r3+704];
	cvt.s64.s32 	%rd191, %r173;
	add.s64 	%rd192, %rd191, %rd143;
	shl.b64 	%rd193, %rd192, 2;
	add.s64 	%rd194, %rd1, %rd193;
	st.global.f32 	[%rd194+-64], %f195;
	add.s32 	%r174, %r173, %r39;
	ld.shared.f32 	%f196, [%r3+768];
	cvt.s64.s32 	%rd195, %r174;
	add.s64 	%rd196, %rd195, %rd143;
	shl.b64 	%rd197, %rd196, 2;
	add.s64 	%rd198, %rd1, %rd197;
	st.global.f32 	[%rd198+-64], %f196;
	add.s32 	%r175, %r174, %r39;
	ld.shared.f32 	%f197, [%r3+832];
	cvt.s64.s32 	%rd199, %r175;
	add.s64 	%rd200, %rd199, %rd143;
	shl.b64 	%rd201, %rd200, 2;
	add.s64 	%rd202, %rd1, %rd201;
	st.global.f32 	[%rd202+-64], %f197;
	add.s32 	%r176, %r175, %r39;
	ld.shared.f32 	%f198, [%r3+896];
	cvt.s64.s32 	%rd203, %r176;
	add.s64 	%rd204, %rd203, %rd143;
	shl.b64 	%rd205, %rd204, 2;
	add.s64 	%rd206, %rd1, %rd205;
	st.global.f32 	[%rd206+-64], %f198;
$L__BB0_35:
	ret;

}


// ===== COMPILED SASS (sm_100) =====

	.target	sm_100

	.elftype	@"ET_EXEC"


//--------------------- .note.nv.tkinfo           --------------------------
	.section	.note.nv.tkinfo,"",@"SHT_NOTE"
	.sectionflags	@"SHF_NOTE_NV_TKINFO"
	.tkinfo
        /*0018*/ 	.word	0x00000002
        /*0030*/ 	.string	""
        /*0030*/ 	.string	"ptxas"
        /*0030*/ 	.string	"Cuda compilation tools, release 13.0, V13.0.88"
        /*0030*/ 	.string	"Build cuda_13.0.r13.0/compiler.36424714_0"
        /*0030*/ 	.string	"-arch sm_100 -m 64 "



//--------------------- .note.nv.cuinfo           --------------------------
	.section	.note.nv.cuinfo,"",@"SHT_NOTE"
	.sectionflags	@"SHF_NOTE_NV_CUINFO"
        /*0018*/ 	.short	0x0002
        /*001a*/ 	.short	0x0064
        /*001c*/ 	.short	0x0082
	.zero		2


//--------------------- .nv.info                  --------------------------
	.section	.nv.info,"",@"SHT_CUDA_INFO"
	.align	4


	//----- nvinfo : EIATTR_REGCOUNT
	.align		4
        /*0000*/ 	.byte	0x04, 0x2f
        /*0002*/ 	.short	(.L_1 - .L_0)
	.align		4
.L_0:
        /*0004*/ 	.word	index@(lud_perimeter)
        /*0008*/ 	.word	0x00000020


	//----- nvinfo : EIATTR_FRAME_SIZE
	.align		4
.L_1:
        /*000c*/ 	.byte	0x04, 0x11
        /*000e*/ 	.short	(.L_3 - .L_2)
	.align		4
.L_2:
        /*0010*/ 	.word	index@($__internal_0_$__cuda_sm3x_div_rn_noftz_f32_slowpath)
        /*0014*/ 	.word	0x00000000


	//----- nvinfo : EIATTR_FRAME_SIZE
	.align		4
.L_3:
        /*0018*/ 	.byte	0x04, 0x11
        /*001a*/ 	.short	(.L_5 - .L_4)
	.align		4
.L_4:
        /*001c*/ 	.word	index@(lud_perimeter)
        /*0020*/ 	.word	0x00000000


	//----- nvinfo : EIATTR_MIN_STACK_SIZE
	.align		4
.L_5:
        /*0024*/ 	.byte	0x04, 0x12
        /*0026*/ 	.short	(.L_7 - .L_6)
	.align		4
.L_6:
        /*0028*/ 	.word	index@(lud_perimeter)
        /*002c*/ 	.word	0x00000000
.L_7:


//--------------------- .nv.compat                --------------------------
	.section	.nv.compat,"",@"SHT_CUDA_COMPAT_INFO"
	.align	4
        /*0000*/ 	.byte	0x02, 0x09, 0x00, 0x00, 0x02, 0x02, 0x01, 0x00, 0x02, 0x05, 0x05, 0x00, 0x03, 0x07, 0x01, 0x01
        /*0010*/ 	.byte	0x02, 0x03, 0x00, 0x00, 0x02, 0x06, 0x01, 0x00, 0x04, 0x0b, 0x08, 0x00, 0x01, 0x00, 0x00, 0x00
        /*0020*/ 	.byte	0x00, 0x00, 0x00, 0x00


//--------------------- .nv.info.lud_perimeter    --------------------------
	.section	.nv.info.lud_perimeter,"",@"SHT_CUDA_INFO"
	.sectionflags	@""
	.align	4


	//----- nvinfo : EIATTR_CUDA_API_VERSION
	.align		4
        /*0000*/ 	.byte	0x04, 0x37
        /*0002*/ 	.short	(.L_9 - .L_8)
.L_8:
        /*0004*/ 	.word	0x00000082


	//----- nvinfo : EIATTR_KPARAM_INFO
	.align		4
.L_9:
        /*0008*/ 	.byte	0x04, 0x17
        /*000a*/ 	.short	(.L_11 - .L_10)
.L_10:
        /*000c*/ 	.word	0x00000000
        /*0010*/ 	.short	0x0002
        /*0012*/ 	.short	0x000c
        /*0014*/ 	.byte	0x00, 0xf0, 0x11, 0x00


	//----- nvinfo : EIATTR_KPARAM_INFO
	.align		4
.L_11:
        /*0018*/ 	.byte	0x04, 0x17
        /*001a*/ 	.short	(.L_13 - .L_12)
.L_12:
        /*001c*/ 	.word	0x00000000
        /*0020*/ 	.short	0x0001
        /*0022*/ 	.short	0x0008
        /*0024*/ 	.byte	0x00, 0xf0, 0x11, 0x00


	//----- nvinfo : EIATTR_KPARAM_INFO
	.align		4
.L_13:
        /*0028*/ 	.byte	0x04, 0x17
        /*002a*/ 	.short	(.L_15 - .L_14)
.L_14:
        /*002c*/ 	.word	0x00000000
        /*0030*/ 	.short	0x0000
        /*0032*/ 	.short	0x0000
        /*0034*/ 	.byte	0x00, 0xf5, 0x21, 0x00


	//----- nvinfo : EIATTR_SPARSE_MMA_MASK
	.align		4
.L_15:
        /*0038*/ 	.byte	0x03, 0x50
        /*003a*/ 	.short	0x0000


	//----- nvinfo : EIATTR_MAXREG_COUNT
	.align		4
        /*003c*/ 	.byte	0x03, 0x1b
        /*003e*/ 	.short	0x00ff


	//----- nvinfo : EIATTR_NUM_BARRIERS
	.align		4
        /*0040*/ 	.byte	0x02, 0x4c
        /*0042*/ 	.byte	0x01
	.zero		1


	//----- nvinfo : EIATTR_MERCURY_ISA_VERSION
	.align		4
        /*0044*/ 	.byte	0x03, 0x5f
        /*0046*/ 	.short	0x0101


	//----- nvinfo : EIATTR_VRC_CTA_INIT_COUNT
	.align		4
        /*0048*/ 	.byte	0x02, 0x4a
	.zero		1
	.zero		1


	//----- nvinfo : EIATTR_EXIT_INSTR_OFFSETS
	.align		4
        /*004c*/ 	.byte	0x04, 0x1c
        /*004e*/ 	.short	(.L_17 - .L_16)


	//   ....[0]....
.L_16:
        /*0050*/ 	.word	0x00002580


	//   ....[1]....
        /*0054*/ 	.word	0x00002ce0


	//----- nvinfo : EIATTR_CRS_STACK_SIZE
	.align		4
.L_17:
        /*0058*/ 	.byte	0x04, 0x1e
        /*005a*/ 	.short	(.L_19 - .L_18)
.L_18:
        /*005c*/ 	.word	0x00000000


	//----- nvinfo : EIATTR_CBANK_PARAM_SIZE
	.align		4
.L_19:
        /*0060*/ 	.byte	0x03, 0x19
        /*0062*/ 	.short	0x0010


	//----- nvinfo : EIATTR_PARAM_CBANK
	.align		4
        /*0064*/ 	.byte	0x04, 0x0a
        /*0066*/ 	.short	(.L_21 - .L_20)
	.align		4
.L_20:
        /*0068*/ 	.word	index@(.nv.constant0.lud_perimeter)
        /*006c*/ 	.short	0x0380
        /*006e*/ 	.short	0x0010


	//----- nvinfo : EIATTR_SW_WAR
	.align		4
.L_21:
        /*0070*/ 	.byte	0x04, 0x36
        /*0072*/ 	.short	(.L_23 - .L_22)
.L_22:
        /*0074*/ 	.word	0x00000008
.L_23:


//--------------------- .nv.callgraph             --------------------------
	.section	.nv.callgraph,"",@"SHT_CUDA_CALLGRAPH"
	.align	4
	.sectionentsize	8
	.align		4
        /*0000*/ 	.word	0x00000000
	.align		4
        /*0004*/ 	.word	0xffffffff
	.align		4
        /*0008*/ 	.word	0x00000000
	.align		4
        /*000c*/ 	.word	0xfffffffe
	.align		4
        /*0010*/ 	.word	0x00000000
	.align		4
        /*0014*/ 	.word	0xfffffffd
	.align		4
        /*0018*/ 	.word	0x00000000
	.align		4
        /*001c*/ 	.word	0xfffffffc


//--------------------- .text.lud_perimeter       --------------------------
	.section	.text.lud_perimeter,"ax",@progbits
	.align	128
        .global         lud_perimeter
        .type           lud_perimeter,@function
        .size           lud_perimeter,(.L_x_33 - lud_perimeter)
        .other          lud_perimeter,@"STO_CUDA_ENTRY STV_DEFAULT"
lud_perimeter:
.text.lud_perimeter:
[----:B------:R-:W-:Y:S01]  /*0000*/  LDC R1, c[0x0][0x37c] ;  /* 0x0000df00ff017b82 */ /* 0x000fe20000000800 */
[----:B------:R-:W0:Y:S07]  /*0010*/  S2R R0, SR_TID.X ;  /* 0x0000000000007919 */ /* 0x000e2e0000002100 */
[----:B------:R-:W1:Y:S01]  /*0020*/  S2UR UR7, SR_CgaCtaId ;  /* 0x00000000000779c3 */ /* 0x000e620000008800 */
[----:B------:R-:W-:Y:S01]  /*0030*/  UMOV UR6, 0x400 ;  /* 0x0000040000067882 */ /* 0x000fe20000000000 */
[----:B------:R-:W2:Y:S01]  /*0040*/  LDCU.64 UR8, c[0x0][0x358] ;  /* 0x00006b00ff0877ac */ /* 0x000ea20008000a00 */
[----:B------:R-:W-:Y:S01]  /*0050*/  BSSY.RECONVERGENT B0, `(.L_x_0) ;  /* 0x000011c000007945 */ /* 0x000fe20003800200 */
[----:B------:R-:W-:-:S02]  /*0060*/  UIADD3 UR4, UPT, UPT, UR6, 0x400, URZ ;  /* 0x0000040006047890 */ /* 0x000fc4000fffe0ff */
[----:B------:R-:W-:Y:S02]  /*0070*/  UIADD3 UR5, UPT, UPT, UR6, 0x800, URZ ;  /* 0x0000080006057890 */ /* 0x000fe4000fffe0ff */
[----:B-1----:R-:W-:Y:S02]  /*0080*/  ULEA UR4, UR7, UR4, 0x18 ;  /* 0x0000000407047291 */ /* 0x002fe4000f8ec0ff */
[----:B------:R-:W-:Y:S01]  /*0090*/  ULEA UR5, UR7, UR5, 0x18 ;  /* 0x0000000507057291 */ /* 0x000fe2000f8ec0ff */
[----:B0-----:R-:W-:-:S03]  /*00a0*/  ISETP.GT.U32.AND P0, PT, R0, 0xf, PT ;  /* 0x0000000f0000780c */ /* 0x001fc60003f04070 */
[C---:B------:R-:W-:Y:S02]  /*00b0*/  LEA R2, R0.reuse, UR4, 0x2 ;  /* 0x0000000400027c11 */ /* 0x040fe4000f8e10ff */
[----:B------:R-:W-:-:S08]  /*00c0*/  LEA R3, R0, UR5, 0x2 ;  /* 0x0000000500037c11 */ /* 0x000fd0000f8e10ff */
[----:B--2---:R-:W-:Y:S05]  /*00d0*/  @P0 BRA `(.L_x_1) ;  /* 0x0000000400880947 */ /* 0x004fea0003800000 */
[----:B------:R-:W0:Y:S08]  /*00e0*/  LDC.64 R6, c[0x0][0x388] ;  /* 0x0000e200ff067b82 */ /* 0x000e300000000a00 */
[----:B------:R-:W1:Y:S01]  /*00f0*/  LDC.64 R16, c[0x0][0x380] ;  /* 0x0000e000ff107b82 */ /* 0x000e620000000a00 */
[----:B0-----:R-:W-:-:S04]  /*0100*/  IMAD R7, R7, R6, R7 ;  /* 0x0000000607077224 */ /* 0x001fc800078e0207 */
[----:B------:R-:W-:-:S04]  /*0110*/  IMAD.IADD R7, R7, 0x1, R0 ;  /* 0x0000000107077824 */ /* 0x000fc800078e0200 */
[----:B-1----:R-:W-:-:S04]  /*0120*/  IMAD.WIDE R8, R7, 0x4, R16 ;  /* 0x0000000407087825 */ /* 0x002fc800078e0210 */
[C---:B------:R-:W-:Y:S02]  /*0130*/  IMAD.WIDE R10, R6.reuse, 0x4, R8 ;  /* 0x00000004060a7825 */ /* 0x040fe400078e0208 */
[----:B------:R0:W2:Y:S02]  /*0140*/  LDG.E R9, desc[UR8][R8.64] ;  /* 0x0000000808097981 */ /* 0x0000a4000c1e1900 */
[C---:B------:R-:W-:Y:S02]  /*0150*/  IMAD.WIDE R12, R6.reuse, 0x4, R10 ;  /* 0x00000004060c7825 */ /* 0x040fe400078e020a */
[----:B------:R-:W3:Y:S02]  /*0160*/  LDG.E R11, desc[UR8][R10.64] ;  /* 0x000000080a0b7981 */ /* 0x000ee4000c1e1900 */
[C---:B------:R-:W-:Y:S02]  /*0170*/  IMAD.WIDE R20, R6.reuse, 0x4, R12 ;  /* 0x0000000406147825 */ /* 0x040fe400078e020c */
[----:B------:R-:W4:Y:S04]  /*0180*/  LDG.E R23, desc[UR8][R12.64] ;  /* 0x000000080c177981 */ /* 0x000f28000c1e1900 */
[----:B------:R-:W5:Y:S01]  /*0190*/  LDG.E R18, desc[UR8][R20.64] ;  /* 0x0000000814127981 */ /* 0x000f62000c1e1900 */
[----:B------:R-:W-:-:S05]  /*01a0*/  IMAD.WIDE R24, R6, 0x4, R20 ;  /* 0x0000000406187825 */ /* 0x000fca00078e0214 */
[----:B------:R1:W4:Y:S01]  /*01b0*/  LDG.E R19, desc[UR8][R24.64] ;  /* 0x0000000818137981 */ /* 0x000322000c1e1900 */
[----:B------:R-:W-:-:S05]  /*01c0*/  IMAD.WIDE R4, R6, 0x4, R24 ;  /* 0x0000000406047825 */ /* 0x000fca00078e0218 */
[----:B------:R1:W4:Y:S01]  /*01d0*/  LDG.E R26, desc[UR8][R4.64] ;  /* 0x00000008041a7981 */ /* 0x000322000c1e1900 */
[----:B0-----:R-:W0:Y:S01]  /*01e0*/  S2R R8, SR_CTAID.X ;  /* 0x0000000000087919 */ /* 0x001e220000002500 */
[----:B------:R-:W-:Y:S01]  /*01f0*/  IMAD.WIDE R14, R6, 0x4, R4 ;  /* 0x00000004060e7825 */ /* 0x000fe200078e0204 */
[----:B------:R-:W-:-:S04]  /*0200*/  ULEA UR4, UR7, UR6, 0x18 ;  /* 0x0000000607047291 */ /* 0x000fc8000f8ec0ff */
[----:B------:R-:W4:Y:S01]  /*0210*/  LDG.E R28, desc[UR8][R14.64] ;  /* 0x000000080e1c7981 */ /* 0x000f22000c1e1900 */
[----:B0-----:R-:W-:-:S04]  /*0220*/  IMAD R7, R8, 0x10, R7 ;  /* 0x0000001008077824 */ /* 0x001fc800078e0207 */
[----:B------:R-:W-:-:S04]  /*0230*/  VIADD R7, R7, 0x10 ;  /* 0x0000001007077836 */ /* 0x000fc80000000000 */
[----:B------:R-:W-:-:S04]  /*0240*/  IMAD.IADD R27, R7, 0x1, R6 ;  /* 0x00000001071b7824 */ /* 0x000fc800078e0206 */
[----:B------:R-:W-:-:S04]  /*0250*/  IMAD.IADD R29, R27, 0x1, R6 ;  /* 0x000000011b1d7824 */ /* 0x000fc800078e0206 */
[----:B-1----:R-:W-:Y:S02]  /*0260*/  IMAD.IADD R25, R29, 0x1, R6 ;  /* 0x000000011d197824 */ /* 0x002fe400078e0206 */
[----:B------:R-:W-:-:S04]  /*0270*/  IMAD.WIDE.U32 R12, R7, 0x4, R16 ;  /* 0x00000004070c7825 */ /* 0x000fc800078e0010 */
[----:B------:R-:W-:Y:S02]  /*0280*/  IMAD.WIDE.U32 R20, R27, 0x4, R16 ;  /* 0x000000041b147825 */ /* 0x000fe400078e0010 */
[----:B------:R-:W4:Y:S02]  /*0290*/  LDG.E R12, desc[UR8][R12.64] ;  /* 0x000000080c0c7981 */ /* 0x000f24000c1e1900 */
[C---:B------:R-:W-:Y:S02]  /*02a0*/  IMAD.IADD R7, R25.reuse, 0x1, R6 ;  /* 0x0000000119077824 */ /* 0x040fe400078e0206 */
[----:B------:R-:W-:Y:S01]  /*02b0*/  IMAD.WIDE.U32 R24, R25, 0x4, R16 ;  /* 0x0000000419187825 */ /* 0x000fe200078e0010 */
[----:B------:R0:W4:Y:S03]  /*02c0*/  LDG.E R10, desc[UR8][R20.64] ;  /* 0x00000008140a7981 */ /* 0x000126000c1e1900 */
[----:B------:R-:W-:-:S02]  /*02d0*/  IMAD.IADD R27, R7, 0x1, R6 ;  /* 0x00000001071b7824 */ /* 0x000fc400078e0206 */
[--C-:B------:R-:W-:Y:S02]  /*02e0*/  IMAD.WIDE.U32 R4, R29, 0x4, R16.reuse ;  /* 0x000000041d047825 */ /* 0x100fe400078e0010 */
[----:B------:R1:W4:Y:S02]  /*02f0*/  LDG.E R29, desc[UR8][R24.64] ;  /* 0x00000008181d7981 */ /* 0x000324000c1e1900 */
[----:B0-----:R-:W-:Y:S02]  /*0300*/  IMAD.WIDE.U32 R20, R7, 0x4, R16 ;  /* 0x0000000407147825 */ /* 0x001fe400078e0010 */
[----:B------:R0:W4:Y:S02]  /*0310*/  LDG.E R8, desc[UR8][R4.64] ;  /* 0x0000000804087981 */ /* 0x000124000c1e1900 */
[C---:B------:R-:W-:Y:S02]  /*0320*/  IMAD.IADD R7, R27.reuse, 0x1, R6 ;  /* 0x000000011b077824 */ /* 0x040fe400078e0206 */
[----:B-1----:R-:W-:-:S02]  /*0330*/  IMAD.WIDE.U32 R24, R27, 0x4, R16 ;  /* 0x000000041b187825 */ /* 0x002fc400078e0010 */
[----:B------:R1:W4:Y:S02]  /*0340*/  LDG.E R27, desc[UR8][R20.64] ;  /* 0x00000008141b7981 */ /* 0x000324000c1e1900 */
[----:B------:R-:W-:-:S04]  /*0350*/  IMAD.WIDE R14, R6, 0x4, R14 ;  /* 0x00000004060e7825 */ /* 0x000fc800078e020e */
[----:B0-----:R-:W-:Y:S02]  /*0360*/  IMAD.U32 R5, RZ, RZ, UR4 ;  /* 0x00000004ff057e24 */ /* 0x001fe4000f8e00ff */
[----:B------:R-:W4:Y:S01]  /*0370*/  LDG.E R14, desc[UR8][R14.64] ;  /* 0x000000080e0e7981 */ /* 0x000f22000c1e1900 */
[----:B-1----:R-:W-:-:S04]  /*0380*/  IMAD.WIDE.U32 R20, R7, 0x4, R16 ;  /* 0x0000000407147825 */ /* 0x002fc800078e0010 */
[--C-:B------:R-:W-:Y:S01]  /*0390*/  IMAD.IADD R7, R7, 0x1, R6.reuse ;  /* 0x0000000107077824 */ /* 0x100fe200078e0206 */
[----:B------:R0:W4:Y:S03]  /*03a0*/  LDG.E R13, desc[UR8][R20.64] ;  /* 0x00000008140d7981 */ /* 0x000126000c1e1900 */
[----:B------:R-:W-:Y:S01]  /*03b0*/  IMAD.IADD R22, R7, 0x1, R6 ;  /* 0x0000000107167824 */ /* 0x000fe200078e0206 */
[----:B------:R1:W4:Y:S01]  /*03c0*/  LDG.E R15, desc[UR8][R24.64] ;  /* 0x00000008180f7981 */ /* 0x000322000c1e1900 */
[----:B------:R-:W-:Y:S02]  /*03d0*/  IMAD R4, R0, 0x4, R5 ;  /* 0x0000000400047824 */ /* 0x000fe400078e0205 */
[----:B0-----:R-:W-:-:S04]  /*03e0*/  IMAD.WIDE.U32 R20, R22, 0x4, R16 ;  /* 0x0000000416147825 */ /* 0x001fc800078e0010 */
[----:B-1----:R-:W-:-:S04]  /*03f0*/  IMAD.WIDE.U32 R24, R7, 0x4, R16 ;  /* 0x0000000407187825 */ /* 0x002fc800078e0010 */
[--C-:B------:R-:W-:Y:S01]  /*0400*/  IMAD.IADD R7, R22, 0x1, R6.reuse ;  /* 0x0000000116077824 */ /* 0x100fe200078e0206 */
[----:B--2---:R0:W-:Y:S04]  /*0410*/  STS [R4], R9 ;  /* 0x0000000904007388 */ /* 0x0041e80000000800 */
[----:B0-----:R0:W2:Y:S04]  /*0420*/  LDG.E R9, desc[UR8][R20.64] ;  /* 0x0000000814097981 */ /* 0x0010a8000c1e1900 */
[----:B---3--:R1:W-:Y:S01]  /*0430*/  STS [R4+0x40], R11 ;  /* 0x0000400b04007388 */ /* 0x0083e20000000800 */
[----:B0-----:R-:W-:-:S04]  /*0440*/  IMAD.IADD R21, R7, 0x1, R6 ;  /* 0x0000000107157824 */ /* 0x001fc800078e0206 */
[--C-:B------:R-:W-:Y:S01]  /*0450*/  IMAD.IADD R20, R21, 0x1, R6.reuse ;  /* 0x0000000115147824 */ /* 0x100fe200078e0206 */
[----:B-1----:R0:W3:Y:S04]  /*0460*/  LDG.E R11, desc[UR8][R24.64] ;  /* 0x00000008180b7981 */ /* 0x0020e8000c1e1900 */
[----:B-----5:R-:W-:Y:S04]  /*0470*/  STS [R4+0xc0], R18 ;  /* 0x0000c01204007388 */ /* 0x020fe80000000800 */
[----:B----4-:R1:W-:Y:S01]  /*0480*/  STS [R4+0x100], R19 ;  /* 0x0001001304007388 */ /* 0x0103e20000000800 */
[----:B0-----:R-:W-:-:S03]  /*0490*/  IMAD.IADD R25, R20, 0x1, R6 ;  /* 0x0000000114197824 */ /* 0x001fc600078e0206 */
[----:B------:R0:W-:Y:S01]  /*04a0*/  STS [R4+0x140], R26 ;  /* 0x0001401a04007388 */ /* 0x0001e20000000800 */
[----:B------:R-:W-:Y:S02]  /*04b0*/  IMAD.IADD R24, R25, 0x1, R6 ;  /* 0x0000000119187824 */ /* 0x000fe400078e0206 */
[--C-:B-1----:R-:W-:Y:S01]  /*04c0*/  IMAD.WIDE.U32 R18, R21, 0x4, R16.reuse ;  /* 0x0000000415127825 */ /* 0x102fe200078e0010 */
[----:B------:R1:W-:Y:S04]  /*04d0*/  STS [R4+0x80], R23 ;  /* 0x0000801704007388 */ /* 0x0003e80000000800 */
[----:B0-----:R0:W4:Y:S01]  /*04e0*/  LDG.E R26, desc[UR8][R18.64] ;  /* 0x00000008121a7981 */ /* 0x001122000c1e1900 */
[----:B-1----:R-:W-:-:S04]  /*04f0*/  IMAD.WIDE.U32 R22, R7, 0x4, R16 ;  /* 0x0000000407167825 */ /* 0x002fc800078e0010 */
[--C-:B0-----:R-:W-:Y:S01]  /*0500*/  IMAD.IADD R18, R24, 0x1, R6.reuse ;  /* 0x0000000118127824 */ /* 0x101fe200078e0206 */
[----:B------:R0:W5:Y:S03]  /*0510*/  LDG.E R7, desc[UR8][R22.64] ;  /* 0x0000000816077981 */ /* 0x000166000c1e1900 */
[----:B------:R-:W-:Y:S02]  /*0520*/  IMAD.IADD R6, R18, 0x1, R6 ;  /* 0x0000000112067824 */ /* 0x000fe400078e0206 */
[----:B------:R-:W-:-:S04]  /*0530*/  IMAD.WIDE.U32 R20, R20, 0x4, R16 ;  /* 0x0000000414147825 */ /* 0x000fc800078e0010 */
[--C-:B------:R-:W-:Y:S02]  /*0540*/  IMAD.WIDE.U32 R18, R18, 0x4, R16.reuse ;  /* 0x0000000412127825 */ /* 0x100fe400078e0010 */
[----:B------:R-:W5:Y:S02]  /*0550*/  LDG.E R21, desc[UR8][R20.64] ;  /* 0x0000000814157981 */ /* 0x000f64000c1e1900 */
[--C-:B0-----:R-:W-:Y:S02]  /*0560*/  IMAD.WIDE.U32 R22, R25, 0x4, R16.reuse ;  /* 0x0000000419167825 */ /* 0x101fe400078e0010 */
[----:B------:R-:W5:Y:S02]  /*0570*/  LDG.E R19, desc[UR8][R18.64] ;  /* 0x0000000812137981 */ /* 0x000f64000c1e1900 */
[--C-:B------:R-:W-:Y:S02]  /*0580*/  IMAD.WIDE.U32 R24, R24, 0x4, R16.reuse ;  /* 0x0000000418187825 */ /* 0x100fe400078e0010 */
[----:B------:R-:W5:Y:S02]  /*0590*/  LDG.E R23, desc[UR8][R22.64] ;  /* 0x0000000816177981 */ /* 0x000f64000c1e1900 */
[----:B------:R-:W-:-:S02]  /*05a0*/  IMAD.WIDE.U32 R16, R6, 0x4, R16 ;  /* 0x0000000406107825 */ /* 0x000fc400078e0010 */
[----:B------:R-:W5:Y:S04]  /*05b0*/  LDG.E R25, desc[UR8][R24.64] ;  /* 0x0000000818197981 */ /* 0x000f68000c1e1900 */
[----:B------:R-:W5:Y:S04]  /*05c0*/  LDG.E R17, desc[UR8][R16.64] ;  /* 0x0000000810117981 */ /* 0x000f68000c1e1900 */
[----:B------:R1:W-:Y:S04]  /*05d0*/  STS [R4+0x180], R28 ;  /* 0x0001801c04007388 */ /* 0x0003e80000000800 */
[----:B------:R1:W-:Y:S04]  /*05e0*/  STS [R4+0x1c0], R14 ;  /* 0x0001c00e04007388 */ /* 0x0003e80000000800 */
[----:B------:R1:W-:Y:S04]  /*05f0*/  STS [R2], R12 ;  /* 0x0000000c02007388 */ /* 0x0003e80000000800 */
[----:B------:R1:W-:Y:S04]  /*0600*/  STS [R2+0x40], R10 ;  /* 0x0000400a02007388 */ /* 0x0003e80000000800 */
[----:B------:R1:W-:Y:S04]  /*0610*/  STS [R2+0x80], R8 ;  /* 0x0000800802007388 */ /* 0x0003e80000000800 */
[----:B------:R1:W-:Y:S04]  /*0620*/  STS [R2+0xc0], R29 ;  /* 0x0000c01d02007388 */ /* 0x0003e80000000800 */
[----:B------:R1:W-:Y:S04]  /*0630*/  STS [R2+0x100], R27 ;  /* 0x0001001b02007388 */ /* 0x0003e80000000800 */
[----:B------:R1:W-:Y:S04]  /*0640*/  STS [R2+0x140], R15 ;  /* 0x0001400f02007388 */ /* 0x0003e80000000800 */
[----:B------:R1:W-:Y:S04]  /*0650*/  STS [R2+0x180], R13 ;  /* 0x0001800d02007388 */ /* 0x0003e80000000800 */
[----:B--2---:R1:W-:Y:S04]  /*0660*/  STS [R2+0x200], R9 ;  /* 0x0002000902007388 */ /* 0x0043e80000000800 */
[----:B---3--:R1:W-:Y:S04]  /*0670*/  STS [R2+0x1c0], R11 ;  /* 0x0001c00b02007388 */ /* 0x0083e80000000800 */
[----:B----4-:R1:W-:Y:S04]  /*0680*/  STS [R2+0x280], R26 ;  /* 0x0002801a02007388 */ /* 0x0103e80000000800 */
[----:B-----5:R1:W-:Y:S04]  /*0690*/  STS [R2+0x240], R7 ;  /* 0x0002400702007388 */ /* 0x0203e80000000800 */
[----:B------:R1:W-:Y:S04]  /*06a0*/  STS [R2+0x2c0], R21 ;  /* 0x0002c01502007388 */ /* 0x0003e80000000800 */
[----:B------:R1:W-:Y:S04]  /*06b0*/  STS [R2+0x380], R19 ;  /* 0x0003801302007388 */ /* 0x0003e80000000800 */
[----:B------:R1:W-:Y:S04]  /*06c0*/  STS [R2+0x300], R23 ;  /* 0x0003001702007388 */ /* 0x0003e80000000800 */
[----:B------:R1:W-:Y:S04]  /*06d0*/  STS [R2+0x340], R25 ;  /* 0x0003401902007388 */ /* 0x0003e80000000800 */
[----:B------:R1:W-:Y:S01]  /*06e0*/  STS [R2+0x3c0], R17 ;  /* 0x0003c01102007388 */ /* 0x0003e20000000800 */
[----:B------:R-:W-:Y:S05]  /*06f0*/  BRA `(.L_x_2) ;  /* 0x0000000800c47947 */ /* 0x000fea0003800000 */
.L_x_1:
[----:B------:R-:W0:Y:S08]  /*0700*/  LDC.64 R20, c[0x0][0x388] ;  /* 0x0000e200ff147b82 */ /* 0x000e300000000a00 */
[----:B------:R-:W1:Y:S01]  /*0710*/  LDC.64 R16, c[0x0][0x380] ;  /* 0x0000e000ff107b82 */ /* 0x000e620000000a00 */
[----:B0-----:R-:W-:-:S04]  /*0720*/  VIADD R4, R21, 0x8 ;  /* 0x0000000815047836 */ /* 0x001fc80000000000 */
[----:B------:R-:W-:-:S05]  /*0730*/  IMAD R7, R4, R20, R21 ;  /* 0x0000001404077224 */ /* 0x000fca00078e0215 */
[----:B------:R-:W-:-:S04]  /*0740*/  IADD3 R5, P1, PT, R7, R0, RZ ;  /* 0x0000000007057210 */ /* 0x000fc80007f3e0ff */
[C---:B------:R-:W-:Y:S01]  /*0750*/  LEA.HI.X.SX32 R6, R7.reuse, RZ, 0x1, P1 ;  /* 0x000000ff07067211 */ /* 0x040fe200008f0eff */
[----:B------:R-:W-:Y:S01]  /*0760*/  IMAD.IADD R7, R7, 0x1, R20 ;  /* 0x0000000107077824 */ /* 0x000fe200078e0214 */
[----:B-1----:R-:W-:-:S04]  /*0770*/  LEA R4, P1, R5, R16, 0x2 ;  /* 0x0000001005047211 */ /* 0x002fc800078210ff */
[----:B------:R-:W-:Y:S02]  /*0780*/  LEA.HI.X R5, R5, R17, R6, 0x2, P1 ;  /* 0x0000001105057211 */ /* 0x000fe400008f1406 */
[----:B------:R-:W-:-:S03]  /*0790*/  IADD3 R6, P1, PT, R7, R0, RZ ;  /* 0x0000000007067210 */ /* 0x000fc60007f3e0ff */
[----:B------:R0:W2:Y:S01]  /*07a0*/  LDG.E R11, desc[UR8][R4.64+-0x40] ;  /* 0xffffc008040b7981 */ /* 0x0000a2000c1e1900 */
[C---:B------:R-:W-:Y:S01]  /*07b0*/  LEA.HI.X.SX32 R9, R7.reuse, RZ, 0x1, P1 ;  /* 0x000000ff07097211 */ /* 0x040fe200008f0eff */
[----:B------:R-:W-:Y:S01]  /*07c0*/  IMAD.IADD R13, R7, 0x1, R20 ;  /* 0x00000001070d7824 */ /* 0x000fe200078e0214 */
[----:B------:R-:W-:-:S04]  /*07d0*/  LEA R8, P1, R6, R16, 0x2 ;  /* 0x0000001006087211 */ /* 0x000fc800078210ff */
[----:B------:R-:W-:Y:S02]  /*07e0*/  LEA.HI.X R9, R6, R17, R9, 0x2, P1 ;  /* 0x0000001106097211 */ /* 0x000fe400008f1409 */
[----:B------:R-:W-:-:S03]  /*07f0*/  IADD3 R7, P1, PT, R13, R0, RZ ;  /* 0x000000000d077210 */ /* 0x000fc60007f3e0ff */
[----:B------:R1:W3:Y:S01]  /*0800*/  LDG.E R8, desc[UR8][R8.64+-0x40] ;  /* 0xffffc00808087981 */ /* 0x0002e2000c1e1900 */
[C---:B------:R-:W-:Y:S01]  /*0810*/  LEA.HI.X.SX32 R10, R13.reuse, RZ, 0x1, P1 ;  /* 0x000000ff0d0a7211 */ /* 0x040fe200008f0eff */
[----:B0-----:R-:W-:Y:S01]  /*0820*/  IMAD.IADD R5, R13, 0x1, R20 ;  /* 0x000000010d057824 */ /* 0x001fe200078e0214 */
[----:B------:R-:W-:-:S04]  /*0830*/  LEA R6, P1, R7, R16, 0x2 ;  /* 0x0000001007067211 */ /* 0x000fc800078210ff */
[----:B------:R-:W-:Y:S02]  /*0840*/  LEA.HI.X R7, R7, R17, R10, 0x2, P1 ;  /* 0x0000001107077211 */ /* 0x000fe400008f140a */
[----:B------:R-:W-:-:S03]  /*0850*/  IADD3 R4, P1, PT, R5, R0, RZ ;  /* 0x0000000005047210 */ /* 0x000fc60007f3e0ff */
[----:B------:R0:W4:Y:S01]  /*0860*/  LDG.E R6, desc[UR8][R6.64+-0x40] ;  /* 0xffffc00806067981 */ /* 0x000122000c1e1900 */
[C---:B------:R-:W-:Y:S01]  /*0870*/  LEA.HI.X.SX32 R10, R5.reuse, RZ, 0x1, P1 ;  /* 0x000000ff050a7211 */ /* 0x040fe200008f0eff */
[----:B------:R-:W-:Y:S01]  /*0880*/  IMAD.IADD R5, R5, 0x1, R20 ;  /* 0x0000000105057824 */ /* 0x000fe200078e0214 */
[----:B------:R-:W-:-:S04]  /*0890*/  LEA R12, P1, R4, R16, 0x2 ;  /* 0x00000010040c7211 */ /* 0x000fc800078210ff */
[----:B------:R-:W-:Y:S02]  /*08a0*/  LEA.HI.X R13, R4, R17, R10, 0x2, P1 ;  /* 0x00000011040d7211 */ /* 0x000fe400008f140a */
[----:B------:R-:W-:-:S03]  /*08b0*/  IADD3 R4, P1, PT, R5, R0, RZ ;  /* 0x0000000005047210 */ /* 0x000fc60007f3e0ff */
[----:B------:R5:W4:Y:S01]  /*08c0*/  LDG.E R27, desc[UR8][R12.64+-0x40] ;  /* 0xffffc0080c1b7981 */ /* 0x000b22000c1e1900 */
[C---:B-1----:R-:W-:Y:S01]  /*08d0*/  LEA.HI.X.SX32 R9, R5.reuse, RZ, 0x1, P1 ;  /* 0x000000ff05097211 */ /* 0x042fe200008f0eff */
[----:B------:R-:W-:Y:S01]  /*08e0*/  IMAD.IADD R5, R5, 0x1, R20 ;  /* 0x0000000105057824 */ /* 0x000fe200078e0214 */
[----:B------:R-:W-:-:S04]  /*08f0*/  LEA R14, P1, R4, R16, 0x2 ;  /* 0x00000010040e7211 */ /* 0x000fc800078210ff */
[----:B------:R-:W-:Y:S02]  /*0900*/  LEA.HI.X R15, R4, R17, R9, 0x2, P1 ;  /* 0x00000011040f7211 */ /* 0x000fe400008f1409 */
[C---:B------:R-:W-:Y:S01]  /*0910*/  IADD3 R9, P1, PT, R5.reuse, R0, RZ ;  /* 0x0000000005097210 */ /* 0x040fe20007f3e0ff */
[C---:B0-----:R-:W-:Y:S02]  /*0920*/  IMAD.IADD R7, R5.reuse, 0x1, R20 ;  /* 0x0000000105077824 */ /* 0x041fe400078e0214 */
[----:B------:R0:W4:Y:S01]  /*0930*/  LDG.E R26, desc[UR8][R14.64+-0x40] ;  /* 0xffffc0080e1a7981 */ /* 0x000122000c1e1900 */
[----:B------:R-:W-:Y:S02]  /*0940*/  LEA.HI.X.SX32 R10, R5, RZ, 0x1, P1 ;  /* 0x000000ff050a7211 */ /* 0x000fe400008f0eff */
[----:B------:R-:W-:-:S04]  /*0950*/  LEA R4, P1, R9, R16, 0x2 ;  /* 0x0000001009047211 */ /* 0x000fc800078210ff */
[----:B------:R-:W-:Y:S01]  /*0960*/  LEA.HI.X R5, R9, R17, R10, 0x2, P1 ;  /* 0x0000001109057211 */ /* 0x000fe200008f140a */
[C---:B------:R-:W-:Y:S01]  /*0970*/  IMAD.IADD R9, R7.reuse, 0x1, R20 ;  /* 0x0000000107097824 */ /* 0x040fe200078e0214 */
[----:B-----5:R-:W-:-:S03]  /*0980*/  IADD3 R13, P1, PT, R7, R0, RZ ;  /* 0x00000000070d7210 */ /* 0x020fc60007f3e0ff */
[----:B------:R1:W5:Y:S01]  /*0990*/  LDG.E R29, desc[UR8][R4.64+-0x40] ;  /* 0xffffc008041d7981 */ /* 0x000362000c1e1900 */
[----:B------:R-:W-:Y:S02]  /*09a0*/  LEA.HI.X.SX32 R18, R7, RZ, 0x1, P1 ;  /* 0x000000ff07127211 */ /* 0x000fe400008f0eff */
[----:B------:R-:W-:Y:S02]  /*09b0*/  LEA R12, P1, R13, R16, 0x2 ;  /* 0x000000100d0c7211 */ /* 0x000fe400078210ff */
[----:B------:R-:W-:Y:S02]  /*09c0*/  IADD3 R10, P2, PT, R9, R0, RZ ;  /* 0x00000000090a7210 */ /* 0x000fe40007f5e0ff */
[----:B------:R-:W-:-:S06]  /*09d0*/  LEA.HI.X R13, R13, R17, R18, 0x2, P1 ;  /* 0x000000110d0d7211 */ /* 0x000fcc00008f1412 */
[----:B------:R1:W5:Y:S01]  /*09e0*/  LDG.E R13, desc[UR8][R12.64+-0x40] ;  /* 0xffffc0080c0d7981 */ /* 0x000362000c1e1900 */
[----:B------:R-:W-:Y:S02]  /*09f0*/  LEA.HI.X.SX32 R9, R9, RZ, 0x1, P2 ;  /* 0x000000ff09097211 */ /* 0x000fe400010f0eff */
[----:B0-----:R-:W-:-:S04]  /*0a00*/  LEA R14, P2, R10, R16, 0x2 ;  /* 0x000000100a0e7211 */ /* 0x001fc800078410ff */
[----:B------:R-:W-:Y:S02]  /*0a10*/  LEA.HI.X R15, R10, R17, R9, 0x2, P2 ;  /* 0x000000110a0f7211 */ /* 0x000fe400010f1409 */
[----:B------:R-:W0:Y:S04]  /*0a20*/  S2R R10, SR_CTAID.X ;  /* 0x00000000000a7919 */ /* 0x000e280000002500 */
[----:B------:R1:W5:Y:S01]  /*0a30*/  LDG.E R15, desc[UR8][R14.64+-0x40] ;  /* 0xffffc0080e0f7981 */ /* 0x000362000c1e1900 */
[----:B0-----:R-:W-:-:S04]  /*0a40*/  IMAD R7, R10, 0x10, R21 ;  /* 0x000000100a077824 */ /* 0x001fc800078e0215 */
[----:B------:R-:W-:-:S04]  /*0a50*/  VIADD R7, R7, 0x10 ;  /* 0x0000001007077836 */ /* 0x000fc80000000000 */
[----:B------:R-:W-:-:S04]  /*0a60*/  IMAD R7, R7, R20, R21 ;  /* 0x0000001407077224 */ /* 0x000fc800078e0215 */
[C---:B-1----:R-:W-:Y:S01]  /*0a70*/  IMAD.IADD R5, R7.reuse, 0x1, R20 ;  /* 0x0000000107057824 */ /* 0x042fe200078e0214 */
[----:B------:R-:W-:-:S04]  /*0a80*/  IADD3 R19, P1, PT, R7, R0, RZ ;  /* 0x0000000007137210 */ /* 0x000fc80007f3e0ff */
[----:B------:R-:W-:Y:S02]  /*0a90*/  IADD3 R10, P2, PT, R5, R0, RZ ;  /* 0x00000000050a7210 */ /* 0x000fe40007f5e0ff */
[----:B------:R-:W-:Y:S01]  /*0aa0*/  LEA.HI.X.SX32 R22, R7, RZ, 0x1, P1 ;  /* 0x000000ff07167211 */ /* 0x000fe200008f0eff */
[----:B------:R-:W-:Y:S01]  /*0ab0*/  IMAD.IADD R7, R5, 0x1, R20 ;  /* 0x0000000105077824 */ /* 0x000fe200078e0214 */
[-C--:B------:R-:W-:Y:S02]  /*0ac0*/  LEA R4, P1, R19, R16.reuse, 0x2 ;  /* 0x0000001013047211 */ /* 0x080fe400078210ff */
[----:B------:R-:W-:Y:S02]  /*0ad0*/  LEA.HI.X.SX32 R12, R5, RZ, 0x1, P2 ;  /* 0x000000ff050c7211 */ /* 0x000fe400010f0eff */
[----:B------:R-:W-:Y:S02]  /*0ae0*/  LEA R18, P2, R10, R16, 0x2 ;  /* 0x000000100a127211 */ /* 0x000fe400078410ff */
[----:B------:R-:W-:-:S02]  /*0af0*/  IADD3 R9, P3, PT, R7, R0, RZ ;  /* 0x0000000007097210 */ /* 0x000fc40007f7e0ff */
[-C--:B------:R-:W-:Y:S01]  /*0b00*/  LEA.HI.X R5, R19, R17.reuse, R22, 0x2, P1 ;  /* 0x0000001113057211 */ /* 0x080fe200008f1416 */
[C---:B------:R-:W-:Y:S01]  /*0b10*/  IMAD.IADD R21, R7.reuse, 0x1, R20 ;  /* 0x0000000107157824 */ /* 0x040fe200078e0214 */
[-C--:B------:R-:W-:Y:S02]  /*0b20*/  LEA.HI.X R19, R10, R17.reuse, R12, 0x2, P2 ;  /* 0x000000110a137211 */ /* 0x080fe400010f140c */
[----:B------:R-:W-:Y:S02]  /*0b30*/  LEA.HI.X.SX32 R10, R7, RZ, 0x1, P3 ;  /* 0x000000ff070a7211 */ /* 0x000fe400018f0eff */
[----:B------:R-:W-:Y:S01]  /*0b40*/  LEA R24, P1, R9, R16, 0x2 ;  /* 0x0000001009187211 */ /* 0x000fe200078210ff */
[----:B------:R-:W-:Y:S01]  /*0b50*/  IMAD.IADD R23, R21, 0x1, R20 ;  /* 0x0000000115177824 */ /* 0x000fe200078e0214 */
[----:B------:R-:W5:Y:S02]  /*0b60*/  LDG.E R4, desc[UR8][R4.64+-0x40] ;  /* 0xffffc00804047981 */ /* 0x000f64000c1e1900 */
[----:B------:R-:W-:-:S02]  /*0b70*/  LEA.HI.X R25, R9, R17, R10, 0x2, P1 ;  /* 0x0000001109197211 */ /* 0x000fc400008f140a */
[-C--:B------:R-:W-:Y:S01]  /*0b80*/  IADD3 R10, P1, PT, R21, R0.reuse, RZ ;  /* 0x00000000150a7210 */ /* 0x080fe20007f3e0ff */
[----:B------:R0:W5:Y:S01]  /*0b90*/  LDG.E R9, desc[UR8][R18.64+-0x40] ;  /* 0xffffc00812097981 */ /* 0x000162000c1e1900 */
[C---:B------:R-:W-:Y:S01]  /*0ba0*/  IADD3 R14, P2, PT, R23.reuse, R0, RZ ;  /* 0x00000000170e7210 */ /* 0x040fe20007f5e0ff */
[----:B------:R-:W-:Y:S01]  /*0bb0*/  IMAD.IADD R12, R23, 0x1, R20 ;  /* 0x00000001170c7824 */ /* 0x000fe200078e0214 */
[----:B------:R-:W-:Y:S01]  /*0bc0*/  LEA.HI.X.SX32 R21, R21, RZ, 0x1, P1 ;  /* 0x000000ff15157211 */ /* 0x000fe200008f0eff */
[----:B------:R1:W5:Y:S01]  /*0bd0*/  LDG.E R7, desc[UR8][R24.64+-0x40] ;  /* 0xffffc00818077981 */ /* 0x000362000c1e1900 */
[----:B------:R-:W-:Y:S02]  /*0be0*/  LEA.HI.X.SX32 R23, R23, RZ, 0x1, P2 ;  /* 0x000000ff17177211 */ /* 0x000fe400010f0eff */
[-C--:B0-----:R-:W-:Y:S02]  /*0bf0*/  LEA R18, P1, R10, R16.reuse, 0x2 ;  /* 0x000000100a127211 */ /* 0x081fe400078210ff */
[----:B------:R-:W-:-:S02]  /*0c00*/  LEA R22, P2, R14, R16, 0x2 ;  /* 0x000000100e167211 */ /* 0x000fc400078410ff */
[-C--:B------:R-:W-:Y:S01]  /*0c10*/  LEA.HI.X R19, R10, R17.reuse, R21, 0x2, P1 ;  /* 0x000000110a137211 */ /* 0x080fe200008f1415 */
[C---:B------:R-:W-:Y:S01]  /*0c20*/  IMAD.IADD R21, R12.reuse, 0x1, R20 ;  /* 0x000000010c157824 */ /* 0x040fe200078e0214 */
[----:B------:R-:W-:Y:S02]  /*0c30*/  IADD3 R5, P3, PT, R12, R0, RZ ;  /* 0x000000000c057210 */ /* 0x000fe40007f7e0ff */
[-C--:B------:R-:W-:Y:S01]  /*0c40*/  LEA.HI.X R23, R14, R17.reuse, R23, 0x2, P2 ;  /* 0x000000110e177211 */ /* 0x080fe200010f1417 */
[----:B------:R0:W5:Y:S01]  /*0c50*/  LDG.E R28, desc[UR8][R18.64+-0x40] ;  /* 0xffffc008121c7981 */ /* 0x000162000c1e1900 */
[----:B------:R-:W-:Y:S02]  /*0c60*/  LEA.HI.X.SX32 R12, R12, RZ, 0x1, P3 ;  /* 0x000000ff0c0c7211 */ /* 0x000fe400018f0eff */
[----:B-1----:R-:W-:Y:S01]  /*0c70*/  LEA R24, P1, R5, R16, 0x2 ;  /* 0x0000001005187211 */ /* 0x002fe200078210ff */
[----:B------:R-:W-:Y:S01]  /*0c80*/  ULEA UR4, UR7, UR6, 0x18 ;  /* 0x0000000607047291 */ /* 0x000fe2000f8ec0ff */
[----:B------:R-:W-:Y:S01]  /*0c90*/  IADD3 R10, P2, PT, R21, R0, RZ ;  /* 0x00000000150a7210 */ /* 0x000fe20007f5e0ff */
[----:B------:R1:W5:Y:S01]  /*0ca0*/  LDG.E R22, desc[UR8][R22.64+-0x40] ;  /* 0xffffc00816167981 */ /* 0x000362000c1e1900 */
[----:B------:R-:W-:-:S02]  /*0cb0*/  LEA.HI.X R25, R5, R17, R12, 0x2, P1 ;  /* 0x0000001105197211 */ /* 0x000fc400008f140c */
[C---:B------:R-:W-:Y:S02]  /*0cc0*/  LEA.HI.X.SX32 R5, R21.reuse, RZ, 0x1, P2 ;  /* 0x000000ff15057211 */ /* 0x040fe400010f0eff */
[C---:B0-----:R-:W-:Y:S01]  /*0cd0*/  LEA R18, P1, R10.reuse, R16, 0x2 ;  /* 0x000000100a127211 */ /* 0x041fe200078210ff */
[----:B------:R-:W-:Y:S01]  /*0ce0*/  IMAD.IADD R21, R21, 0x1, R20 ;  /* 0x0000000115157824 */ /* 0x000fe200078e0214 */
[----:B------:R-:W5:Y:S02]  /*0cf0*/  LDG.E R14, desc[UR8][R24.64+-0x40] ;  /* 0xffffc008180e7981 */ /* 0x000f64000c1e1900 */
[----:B------:R-:W-:Y:S01]  /*0d00*/  LEA.HI.X R19, R10, R17, R5, 0x2, P1 ;  /* 0x000000110a137211 */ /* 0x000fe200008f1405 */
[----:B------:R-:W-:-:S04]  /*0d10*/  IMAD.U32 R5, RZ, RZ, UR4 ;  /* 0x00000004ff057e24 */ /* 0x000fc8000f8e00ff */
[----:B------:R0:W5:Y:S01]  /*0d20*/  LDG.E R12, desc[UR8][R18.64+-0x40] ;  /* 0xffffc008120c7981 */ /* 0x000162000c1e1900 */
[----:B-1----:R-:W-:Y:S01]  /*0d30*/  IMAD R23, R0, 0x4, R5 ;  /* 0x0000000400177824 */ /* 0x002fe200078e0205 */
[----:B0-----:R-:W-:-:S04]  /*0d40*/  IADD3 R18, P1, PT, R21, R0, RZ ;  /* 0x0000000015127210 */ /* 0x001fc80007f3e0ff */
[C---:B------:R-:W-:Y:S01]  /*0d50*/  LEA.HI.X.SX32 R19, R21.reuse, RZ, 0x1, P1 ;  /* 0x000000ff15137211 */ /* 0x040fe200008f0eff */
[--C-:B------:R-:W-:Y:S01]  /*0d60*/  IMAD.IADD R21, R21, 0x1, R20.reuse ;  /* 0x0000000115157824 */ /* 0x100fe200078e0214 */
[C---:B------:R-:W-:Y:S01]  /*0d70*/  LEA R10, P1, R18.reuse, R16, 0x2 ;  /* 0x00000010120a7211 */ /* 0x040fe200078210ff */
[----:B--2---:R0:W-:Y:S03]  /*0d80*/  STS [R23+0x1c0], R11 ;  /* 0x0001c00b17007388 */ /* 0x0041e60000000800 */
[-C--:B0-----:R-:W-:Y:S02]  /*0d90*/  LEA.HI.X R11, R18, R17.reuse, R19, 0x2, P1 ;  /* 0x00000011120b7211 */ /* 0x081fe400008f1413 */
[C---:B------:R-:W-:Y:S01]  /*0da0*/  IADD3 R24, P1, PT, R21.reuse, R0, RZ ;  /* 0x0000000015187210 */ /* 0x040fe20007f3e0ff */
[----:B---3--:R0:W-:Y:S03]  /*0db0*/  STS [R23+0x200], R8 ;  /* 0x0002000817007388 */ /* 0x0081e60000000800 */
[C---:B------:R-:W-:Y:S01]  /*0dc0*/  LEA.HI.X.SX32 R19, R21.reuse, RZ, 0x1, P1 ;  /* 0x000000ff15137211 */ /* 0x040fe200008f0eff */
[----:B------:R-:W-:Y:S01]  /*0dd0*/  IMAD.IADD R21, R21, 0x1, R20 ;  /* 0x0000000115157824 */ /* 0x000fe200078e0214 */
[C---:B------:R-:W-:Y:S01]  /*0de0*/  LEA R18, P1, R24.reuse, R16, 0x2 ;  /* 0x0000001018127211 */ /* 0x040fe200078210ff */
[----:B------:R-:W2:Y:S03]  /*0df0*/  LDG.E R10, desc[UR8][R10.64+-0x40] ;  /* 0xffffc0080a0a7981 */ /* 0x000ea6000c1e1900 */
[----:B------:R-:W-:-:S02]  /*0e00*/  LEA.HI.X R19, R24, R17, R19, 0x2, P1 ;  /* 0x0000001118137211 */ /* 0x000fc400008f1413 */
[----:B------:R-:W-:-:S03]  /*0e10*/  IADD3 R25, P1, PT, R21, R0, RZ ;  /* 0x0000000015197210 */ /* 0x000fc60007f3e0ff */
[----:B0-----:R0:W3:Y:S02]  /*0e20*/  LDG.E R8, desc[UR8][R18.64+-0x40] ;  /* 0xffffc00812087981 */ /* 0x0010e4000c1e1900 */
[C---:B0-----:R-:W-:Y:S01]  /*0e30*/  LEA.HI.X.SX32 R18, R21.reuse, RZ, 0x1, P1 ;  /* 0x000000ff15127211 */ /* 0x041fe200008f0eff */
[----:B------:R-:W-:Y:S01]  /*0e40*/  IMAD.IADD R21, R21, 0x1, R20 ;  /* 0x0000000115157824 */ /* 0x000fe200078e0214 */
[----:B------:R-:W-:-:S04]  /*0e50*/  LEA R24, P1, R25, R16, 0x2 ;  /* 0x0000001019187211 */ /* 0x000fc800078210ff */
[----:B------:R-:W-:Y:S02]  /*0e60*/  LEA.HI.X R25, R25, R17, R18, 0x2, P1 ;  /* 0x0000001119197211 */ /* 0x000fe400008f1412 */
[C---:B------:R-:W-:Y:S01]  /*0e70*/  IADD3 R11, P1, PT, R21.reuse, R0, RZ ;  /* 0x00000000150b7210 */ /* 0x040fe20007f3e0ff */
[----:B----4-:R0:W-:Y:S04]  /*0e80*/  STS [R23+0x240], R6 ;  /* 0x0002400617007388 */ /* 0x0101e80000000800 */
[----:B0-----:R0:W4:Y:S02]  /*0e90*/  LDG.E R6, desc[UR8][R24.64+-0x40] ;  /* 0xffffc00818067981 */ /* 0x001124000c1e1900 */
[----:B0-----:R-:W-:Y:S02]  /*0ea0*/  LEA.HI.X.SX32 R24, R21, RZ, 0x1, P1 ;  /* 0x000000ff15187211 */ /* 0x001fe400008f0eff */
[----:B------:R-:W-:Y:S01]  /*0eb0*/  LEA R18, P1, R11, R16, 0x2 ;  /* 0x000000100b127211 */ /* 0x000fe200078210ff */
[----:B------:R-:W-:-:S03]  /*0ec0*/  IMAD.IADD R21, R21, 0x1, R20 ;  /* 0x0000000115157824 */ /* 0x000fc600078e0214 */
[----:B------:R-:W-:-:S05]  /*0ed0*/  LEA.HI.X R19, R11, R17, R24, 0x2, P1 ;  /* 0x000000110b137211 */ /* 0x000fca00008f1418 */
[----:B------:R0:W4:Y:S02]  /*0ee0*/  LDG.E R11, desc[UR8][R18.64+-0x40] ;  /* 0xffffc008120b7981 */ /* 0x000124000c1e1900 */
[----:B0-----:R-:W-:-:S04]  /*0ef0*/  IADD3 R18, P1, PT, R21, R0, RZ ;  /* 0x0000000015127210 */ /* 0x001fc80007f3e0ff */
[C---:B------:R-:W-:Y:S01]  /*0f00*/  LEA.HI.X.SX32 R19, R21.reuse, RZ, 0x1, P1 ;  /* 0x000000ff15137211 */ /* 0x040fe200008f0eff */
[----:B------:R-:W-:Y:S01]  /*0f10*/  IMAD.IADD R21, R21, 0x1, R20 ;  /* 0x0000000115157824 */ /* 0x000fe200078e0214 */
[C---:B------:R-:W-:Y:S01]  /*0f20*/  LEA R24, P1, R18.reuse, R16, 0x2 ;  /* 0x0000001012187211 */ /* 0x040fe200078210ff */
[----:B------:R0:W-:Y:S03]  /*0f30*/  STS [R23+0x280], R27 ;  /* 0x0002801b17007388 */ /* 0x0001e60000000800 */
[----:B------:R-:W-:Y:S01]  /*0f40*/  LEA.HI.X R25, R18, R17, R19, 0x2, P1 ;  /* 0x0000001112197211 */ /* 0x000fe200008f1413 */
[----:B------:R1:W-:Y:S04]  /*0f50*/  STS [R23+0x2c0], R26 ;  /* 0x0002c01a17007388 */ /* 0x0003e80000000800 */
[----:B------:R1:W4:Y:S01]  /*0f60*/  LDG.E R24, desc[UR8][R24.64+-0x40] ;  /* 0xffffc00818187981 */ /* 0x000322000c1e1900 */
[----:B0-----:R-:W-:-:S04]  /*0f70*/  IADD3 R27, P1, PT, R21, R0, RZ ;  /* 0x00000000151b7210 */ /* 0x001fc80007f3e0ff */
[C---:B------:R-:W-:Y:S01]  /*0f80*/  LEA.HI.X.SX32 R18, R21.reuse, RZ, 0x1, P1 ;  /* 0x000000ff15127211 */ /* 0x040fe200008f0eff */
[----:B------:R-:W-:Y:S01]  /*0f90*/  IMAD.IADD R21, R21, 0x1, R20 ;  /* 0x0000000115157824 */ /* 0x000fe200078e0214 */
[----:B-1----:R-:W-:-:S04]  /*0fa0*/  LEA R26, P1, R27, R16, 0x2 ;  /* 0x000000101b1a7211 */ /* 0x002fc800078210ff */
[----:B------:R-:W-:Y:S01]  /*0fb0*/  LEA.HI.X R27, R27, R17, R18, 0x2, P1 ;  /* 0x000000111b1b7211 */ /* 0x000fe200008f1412 */
[C-C-:B------:R-:W-:Y:S01]  /*0fc0*/  IMAD.IADD R25, R21.reuse, 0x1, R20.reuse ;  /* 0x0000000115197824 */ /* 0x140fe200078e0214 */
[----:B------:R-:W-:Y:S01]  /*0fd0*/  IADD3 R19, P1, PT, R21, R0, RZ ;  /* 0x0000000015137210 */ /* 0x000fe20007f3e0ff */
[----:B-----5:R0:W-:Y:S04]  /*0fe0*/  STS [R23+0x300], R29 ;  /* 0x0003001d17007388 */ /* 0x0201e80000000800 */
[----:B------:R1:W5:Y:S01]  /*0ff0*/  LDG.E R26, desc[UR8][R26.64+-0x40] ;  /* 0xffffc0081a1a7981 */ /* 0x000362000c1e1900 */
[----:B0-----:R-:W-:Y:S01]  /*1000*/  IMAD.IADD R29, R25, 0x1, R20 ;  /* 0x00000001191d7824 */ /* 0x001fe200078e0214 */
[----:B-1----:R-:W-:Y:S02]  /*1010*/  LEA.HI.X.SX32 R27, R21, RZ, 0x1, P1 ;  /* 0x000000ff151b7211 */ /* 0x002fe400008f0eff */
[----:B------:R-:W-:-:S02]  /*1020*/  LEA R18, P1, R19, R16, 0x2 ;  /* 0x0000001013127211 */ /* 0x000fc400078210ff */
[----:B------:R-:W-:Y:S01]  /*1030*/  IADD3 R21, P2, PT, R25, R0, RZ ;  /* 0x0000000019157210 */ /* 0x000fe20007f5e0ff */
[----:B------:R0:W-:Y:S01]  /*1040*/  STS [R23+0x340], R13 ;  /* 0x0003400d17007388 */ /* 0x0001e20000000800 */
[-C--:B------:R-:W-:Y:S02]  /*1050*/  LEA.HI.X R19, R19, R17.reuse, R27, 0x2, P1 ;  /* 0x0000001113137211 */ /* 0x080fe400008f141b */
[----:B------:R-:W-:Y:S02]  /*1060*/  LEA.HI.X.SX32 R25, R25, RZ, 0x1, P2 ;  /* 0x000000ff19197211 */ /* 0x000fe400010f0eff */
[----:B------:R-:W-:Y:S01]  /*1070*/  LEA R20, P1, R21, R16, 0x2 ;  /* 0x0000001015147211 */ /* 0x000fe200078210ff */
[----:B------:R-:W5:Y:S01]  /*1080*/  LDG.E R18, desc[UR8][R18.64+-0x40] ;  /* 0xffffc00812127981 */ /* 0x000f62000c1e1900 */
[----:B0-----:R-:W-:Y:S02]  /*1090*/  IADD3 R13, P2, PT, R29, R0, RZ ;  /* 0x000000001d0d7210 */ /* 0x001fe40007f5e0ff */
[----:B------:R-:W-:-:S02]  /*10a0*/  LEA.HI.X R21, R21, R17, R25, 0x2, P1 ;  /* 0x0000001115157211 */ /* 0x000fc400008f1419 */
[----:B------:R-:W-:Y:S02]  /*10b0*/  LEA.HI.X.SX32 R29, R29, RZ, 0x1, P2 ;  /* 0x000000ff1d1d7211 */ /* 0x000fe400010f0eff */
[C---:B------:R-:W-:Y:S01]  /*10c0*/  LEA R16, P1, R13.reuse, R16, 0x2 ;  /* 0x000000100d107211 */ /* 0x040fe200078210ff */
[----:B------:R-:W5:Y:S03]  /*10d0*/  LDG.E R20, desc[UR8][R20.64+-0x40] ;  /* 0xffffc00814147981 */ /* 0x000f66000c1e1900 */
[----:B------:R-:W-:-:S05]  /*10e0*/  LEA.HI.X R17, R13, R17, R29, 0x2, P1 ;  /* 0x000000110d117211 */ /* 0x000fca00008f141d */
[----:B------:R-:W5:Y:S04]  /*10f0*/  LDG.E R16, desc[UR8][R16.64+-0x40] ;  /* 0xffffc00810107981 */ /* 0x000f68000c1e1900 */
[----:B------:R0:W-:Y:S04]  /*1100*/  STS [R23+0x380], R15 ;  /* 0x0003800f17007388 */ /* 0x0001e80000000800 */
[----:B------:R0:W-:Y:S04]  /*1110*/  STS [R3+-0x40], R4 ;  /* 0xffffc00403007388 */ /* 0x0001e80000000800 */
[----:B------:R0:W-:Y:S04]  /*1120*/  STS [R3], R9 ;  /* 0x0000000903007388 */ /* 0x0001e80000000800 */
        /* <DEDUP_REMOVED lines=8> */
[----:B------:R0:W-:Y:S04]  /*11b0*/  STS [R3+0x240], R11 ;  /* 0x0002400b03007388 */ /* 0x0001e80000000800 */
[----:B------:R0:W-:Y:S04]  /*11c0*/  STS [R3+0x280], R24 ;  /* 0x0002801803007388 */ /* 0x0001e80000000800 */
[----:B-----5:R0:W-:Y:S04]  /*11d0*/  STS [R3+0x2c0], R26 ;  /* 0x0002c01a03007388 */ /* 0x0201e80000000800 */
[----:B------:R0:W-:Y:S04]  /*11e0*/  STS [R3+0x300], R18 ;  /* 0x0003001203007388 */ /* 0x0001e80000000800 */
[----:B------:R0:W-:Y:S04]  /*11f0*/  STS [R3+0x340], R20 ;  /* 0x0003401403007388 */ /* 0x0001e80000000800 */
[----:B------:R0:W-:Y:S02]  /*1200*/  STS [R3+0x380], R16 ;  /* 0x0003801003007388 */ /* 0x0001e40000000800 */
.L_x_2:
[----:B------:R-:W-:Y:S05]  /*1210*/  BSYNC.RECONVERGENT B0 ;  /* 0x0000000000007941 */ /* 0x000fea0003800200 */
.L_x_0:
[----:B------:R-:W-:Y:S06]  /*1220*/  BAR.SYNC.DEFER_BLOCKING 0x0 ;  /* 0x0000000000007b1d */ /* 0x000fec0000010000 */
[----:B------:R-:W-:Y:S04]  /*1230*/  BSSY.RECONVERGENT B0, `(.L_x_3) ;  /* 0x00000ef000007945 */ /* 0x000fe80003800200 */
[----:B------:R-:W-:Y:S05]  /*1240*/  @P0 BRA `(.L_x_4) ;  /* 0x0000000400cc0947 */ /* 0x000fea0003800000 */
[----:B01----:R-:W-:Y:S01]  /*1250*/  VIADD R4, R2, 0x100 ;  /* 0x0000010002047836 */ /* 0x003fe20000000000 */
[----:B------:R-:W-:Y:S01]  /*1260*/  PRMT R6, RZ, 0x7610, R6 ;  /* 0x00007610ff067816 */ /* 0x000fe20000000006 */
[----:B------:R-:W-:Y:S01]  /*1270*/  IMAD.MOV.U32 R11, RZ, RZ, 0x1 ;  /* 0x00000001ff0b7424 */ /* 0x000fe200078e00ff */
[----:B------:R-:W-:Y:S01]  /*1280*/  PRMT R8, RZ, 0x7610, R8 ;  /* 0x00007610ff087816 */ /* 0x000fe20000000008 */
[----:B------:R-:W-:-:S07]  /*1290*/  IMAD.MOV.U32 R5, RZ, RZ, RZ ;  /* 0x000000ffff057224 */ /* 0x000fce00078e00ff */
.L_x_11:
[----:B0-23--:R-:W-:Y:S01]  /*12a0*/  IMAD R7, R11, 0x40, R2 ;  /* 0x000000400b077824 */ /* 0x00dfe200078e0202 */
[----:B------:R-:W-:Y:S01]  /*12b0*/  ISETP.GE.U32.AND P0, PT, R5, 0x7, PT ;  /* 0x000000070500780c */ /* 0x000fe20003f06070 */
[----:B------:R-:W-:Y:S02]  /*12c0*/  IMAD.MOV.U32 R5, RZ, RZ, R11 ;  /* 0x000000ffff057224 */ /* 0x000fe400078e000b */
[----:B------:R-:W-:Y:S01]  /*12d0*/  VIADD R8, R8, 0x1 ;  /* 0x0000000108087836 */ /* 0x000fe20000000000 */
[----:B-1----:R0:W1:Y:S01]  /*12e0*/  LDS R14, [R7] ;  /* 0x00000000070e7984 */ /* 0x0020620000000800 */
[----:B------:R-:W-:Y:S01]  /*12f0*/  IMAD.MOV.U32 R9, RZ, RZ, RZ ;  /* 0x000000ffff097224 */ /* 0x000fe200078e00ff */
[----:B------:R-:W-:-:S07]  /*1300*/  LOP3.LUT P1, RZ, R5, 0x7, RZ, 0xc0, !PT ;  /* 0x0000000705ff7812 */ /* 0x000fce000782c0ff */
[----:B0-----:R-:W-:Y:S06]  /*1310*/  @!P0 BRA `(.L_x_5) ;  /* 0x0000000000b88947 */ /* 0x001fec0003800000 */
[----:B------:R-:W0:Y:S01]  /*1320*/  S2R R10, SR_CgaCtaId ;  /* 0x00000000000a7919 */ /* 0x000e220000008800 */
[----:B------:R-:W-:Y:S02]  /*1330*/  MOV R9, 0x400 ;  /* 0x0000040000097802 */ /* 0x000fe40000000f00 */
[----:B------:R-:W-:-:S05]  /*1340*/  LOP3.LUT R12, R5, 0xfffffff8, RZ, 0xc0, !PT ;  /* 0xfffffff8050c7812 */ /* 0x000fca00078ec0ff */
[----:B------:R-:W-:Y:S01]  /*1350*/  IMAD.MOV R12, RZ, RZ, -R12 ;  /* 0x000000ffff0c7224 */ /* 0x000fe200078e0a0c */
[----:B0-----:R-:W-:Y:S02]  /*1360*/  LEA R10, R10, R9, 0x18 ;  /* 0x000000090a0a7211 */ /* 0x001fe400078ec0ff */
[----:B------:R-:W-:-:S03]  /*1370*/  LOP3.LUT R9, R5, 0x7ffffff8, RZ, 0xc0, !PT ;  /* 0x7ffffff805097812 */ /* 0x000fc600078ec0ff */
[----:B------:R-:W-:Y:S02]  /*1380*/  IMAD R13, R11, 0x40, R10 ;  /* 0x000000400b0d7824 */ /* 0x000fe400078e020a */
[----:B------:R-:W-:Y:S02]  /*1390*/  IMAD.MOV.U32 R10, RZ, RZ, R4 ;  /* 0x000000ffff0a7224 */ /* 0x000fe400078e0004 */
[----:B------:R-:W-:-:S07]  /*13a0*/  VIADD R13, R13, 0x10 ;  /* 0x000000100d0d7836 */ /* 0x000fce0000000000 */
.L_x_6:
[----:B------:R-:W-:Y:S01]  /*13b0*/  LDS R15, [R13+-0x10] ;  /* 0xfffff0000d0f7984 */ /* 0x000fe20000000800 */
[----:B------:R-:W-:-:S03]  /*13c0*/  VIADD R12, R12, 0x8 ;  /* 0x000000080c0c7836 */ /* 0x000fc60000000000 */
[----:B------:R-:W1:Y:S02]  /*13d0*/  LDS R16, [R10+-0x100] ;  /* 0xffff00000a107984 */ /* 0x000e640000000800 */
[----:B------:R-:W-:Y:S01]  /*13e0*/  ISETP.NE.AND P0, PT, R12, RZ, PT ;  /* 0x000000ff0c00720c */ /* 0x000fe20003f05270 */
[----:B-1----:R-:W-:-:S05]  /*13f0*/  FFMA R16, -R15, R16, R14 ;  /* 0x000000100f107223 */ /* 0x002fca000000010e */
[----:B------:R-:W-:Y:S04]  /*1400*/  STS [R7], R16 ;  /* 0x0000001007007388 */ /* 0x000fe80000000800 */
[----:B------:R-:W-:Y:S04]  /*1410*/  LDS R15, [R13+-0xc] ;  /* 0xfffff4000d0f7984 */ /* 0x000fe80000000800 */
[----:B0-----:R-:W0:Y:S02]  /*1420*/  LDS R14, [R10+-0xc0] ;  /* 0xffff40000a0e7984 */ /* 0x001e240000000800 */
[----:B0-----:R-:W-:-:S05]  /*1430*/  FFMA R14, -R15, R14, R16 ;  /* 0x0000000e0f0e7223 */ /* 0x001fca0000000110 */
[----:B------:R-:W-:Y:S04]  /*1440*/  STS [R7], R14 ;  /* 0x0000000e07007388 */ /* 0x000fe80000000800 */
[----:B------:R-:W-:Y:S04]  /*1450*/  LDS R15, [R13+-0x8] ;  /* 0xfffff8000d0f7984 */ /* 0x000fe80000000800 */
[----:B------:R-:W0:Y:S02]  /*1460*/  LDS R17, [R10+-0x80] ;  /* 0xffff80000a117984 */ /* 0x000e240000000800 */
[----:B0-----:R-:W-:-:S05]  /*1470*/  FFMA R18, -R15, R17, R14 ;  /* 0x000000110f127223 */ /* 0x001fca000000010e */
[----:B------:R-:W-:Y:S04]  /*1480*/  STS [R7], R18 ;  /* 0x0000001207007388 */ /* 0x000fe80000000800 */
[----:B------:R-:W-:Y:S04]  /*1490*/  LDS R15, [R13+-0x4] ;  /* 0xfffffc000d0f7984 */ /* 0x000fe80000000800 */
[----:B------:R-:W0:Y:S02]  /*14a0*/  LDS R17, [R10+-0x40] ;  /* 0xffffc0000a117984 */ /* 0x000e240000000800 */
[----:B0-----:R-:W-:-:S05]  /*14b0*/  FFMA R16, -R15, R17, R18 ;  /* 0x000000110f107223 */ /* 0x001fca0000000112 */
[----:B------:R-:W-:Y:S04]  /*14c0*/  STS [R7], R16 ;  /* 0x0000001007007388 */ /* 0x000fe80000000800 */
[----:B------:R-:W-:Y:S04]  /*14d0*/  LDS R15, [R13] ;  /* 0x000000000d0f7984 */ /* 0x000fe80000000800 */
[----:B------:R-:W0:Y:S02]  /*14e0*/  LDS R17, [R10] ;  /* 0x000000000a117984 */ /* 0x000e240000000800 */
[----:B0-----:R-:W-:-:S05]  /*14f0*/  FFMA R14, -R15, R17, R16 ;  /* 0x000000110f0e7223 */ /* 0x001fca0000000110 */
[----:B------:R-:W-:Y:S04]  /*1500*/  STS [R7], R14 ;  /* 0x0000000e07007388 */ /* 0x000fe80000000800 */
[----:B------:R-:W-:Y:S04]  /*1510*/  LDS R15, [R13+0x4] ;  /* 0x000004000d0f7984 */ /* 0x000fe80000000800 */
[----:B------:R-:W0:Y:S02]  /*1520*/  LDS R17, [R10+0x40] ;  /* 0x000040000a117984 */ /* 0x000e240000000800 */
[----:B0-----:R-:W-:-:S05]  /*1530*/  FFMA R18, -R15, R17, R14 ;  /* 0x000000110f127223 */ /* 0x001fca000000010e */
[----:B------:R-:W-:Y:S04]  /*1540*/  STS [R7], R18 ;  /* 0x0000001207007388 */ /* 0x000fe80000000800 */
[----:B------:R-:W-:Y:S04]  /*1550*/  LDS R15, [R13+0x8] ;  /* 0x000008000d0f7984 */ /* 0x000fe80000000800 */
[----:B------:R-:W0:Y:S02]  /*1560*/  LDS R17, [R10+0x80] ;  /* 0x000080000a117984 */ /* 0x000e240000000800 */
[----:B0-----:R-:W-:-:S05]  /*1570*/  FFMA R16, -R15, R17, R18 ;  /* 0x000000110f107223 */ /* 0x001fca0000000112 */
[----:B------:R-:W-:Y:S04]  /*1580*/  STS [R7], R16 ;  /* 0x0000001007007388 */ /* 0x000fe80000000800 */
[----:B------:R0:W-:Y:S04]  /*1590*/  LDS R15, [R13+0xc] ;  /* 0x00000c000d0f7984 */ /* 0x0001e80000000800 */
[----:B------:R1:W2:Y:S01]  /*15a0*/  LDS R17, [R10+0xc0] ;  /* 0x0000c0000a117984 */ /* 0x0002a20000000800 */
[----:B0-----:R-:W-:Y:S02]  /*15b0*/  VIADD R13, R13, 0x20 ;  /* 0x000000200d0d7836 */ /* 0x001fe40000000000 */
[----:B-1----:R-:W-:-:S02]  /*15c0*/  VIADD R10, R10, 0x200 ;  /* 0x000002000a0a7836 */ /* 0x002fc40000000000 */
[----:B--2---:R-:W-:-:S05]  /*15d0*/  FFMA R14, -R15, R17, R16 ;  /* 0x000000110f0e7223 */ /* 0x004fca0000000110 */
[----:B------:R0:W-:Y:S01]  /*15e0*/  STS [R7], R14 ;  /* 0x0000000e07007388 */ /* 0x0001e20000000800 */
[----:B------:R-:W-:Y:S05]  /*15f0*/  @P0 BRA `(.L_x_6) ;  /* 0xfffffffc006c0947 */ /* 0x000fea000383ffff */
.L_x_5:
[----:B------:R-:W-:Y:S05]  /*1600*/  @!P1 BRA `(.L_x_7) ;  /* 0x0000000000c89947 */ /* 0x000fea0003800000 */
[----:B------:R-:W2:Y:S01]  /*1610*/  S2R R13, SR_CgaCtaId ;  /* 0x00000000000d7919 */ /* 0x000ea20000008800 */
[----:B------:R-:W-:Y:S02]  /*1620*/  LOP3.LUT R15, R8, 0x7, RZ, 0xc0, !PT ;  /* 0x00000007080f7812 */ /* 0x000fe400078ec0ff */
[----:B------:R-:W-:Y:S02]  /*1630*/  MOV R10, 0x400 ;  /* 0x00000400000a7802 */ /* 0x000fe40000000f00 */
[C---:B------:R-:W-:Y:S01]  /*1640*/  LOP3.LUT P1, RZ, R15.reuse, 0x3, RZ, 0xc0, !PT ;  /* 0x000000030fff7812 */ /* 0x040fe2000782c0ff */
[----:B------:R-:W-:-:S05]  /*1650*/  VIADD R12, R15, 0xffffffff ;  /* 0xffffffff0f0c7836 */ /* 0x000fca0000000000 */
[----:B------:R-:W-:Y:S02]  /*1660*/  ISETP.GE.U32.AND P0, PT, R12, 0x3, PT ;  /* 0x000000030c00780c */ /* 0x000fe40003f06070 */
[----:B--2---:R-:W-:-:S05]  /*1670*/  LEA R10, R13, R10, 0x18 ;  /* 0x0000000a0d0a7211 */ /* 0x004fca00078ec0ff */
[----:B------:R-:W-:-:S06]  /*1680*/  IMAD R10, R11, 0x40, R10 ;  /* 0x000000400b0a7824 */ /* 0x000fcc00078e020a */
[----:B------:R-:W-:Y:S05]  /*1690*/  @!P0 BRA `(.L_x_8) ;  /* 0x00000000004c8947 */ /* 0x000fea0003800000 */
[C---:B------:R-:W-:Y:S02]  /*16a0*/  IMAD R11, R9.reuse, 0x4, R10 ;  /* 0x00000004090b7824 */ /* 0x040fe400078e020a */
[C---:B------:R-:W-:Y:S02]  /*16b0*/  IMAD R12, R9.reuse, 0x40, R2 ;  /* 0x00000040090c7824 */ /* 0x040fe400078e0202 */
[----:B------:R-:W-:Y:S01]  /*16c0*/  VIADD R9, R9, 0x4 ;  /* 0x0000000409097836 */ /* 0x000fe20000000000 */
[----:B------:R-:W-:Y:S04]  /*16d0*/  LDS R13, [R11] ;  /* 0x000000000b0d7984 */ /* 0x000fe80000000800 */
[----:B------:R-:W0:Y:S02]  /*16e0*/  LDS R15, [R12] ;  /* 0x000000000c0f7984 */ /* 0x000e240000000800 */
[----:B01----:R-:W-:-:S05]  /*16f0*/  FFMA R14, -R13, R15, R14 ;  /* 0x0000000f0d0e7223 */ /* 0x003fca000000010e */
        /* <DEDUP_REMOVED lines=12> */
[----:B------:R2:W-:Y:S02]  /*17c0*/  STS [R7], R14 ;  /* 0x0000000e07007388 */ /* 0x0005e40000000800 */
.L_x_8:
[----:B------:R-:W-:Y:S05]  /*17d0*/  @!P1 BRA `(.L_x_7) ;  /* 0x0000000000549947 */ /* 0x000fea0003800000 */
[C---:B------:R-:W-:Y:S02]  /*17e0*/  LOP3.LUT P0, RZ, R6.reuse, 0x3, RZ, 0xc0, !PT ;  /* 0x0000000306ff7812 */ /* 0x040fe4000780c0ff */
[----:B------:R-:W-:-:S04]  /*17f0*/  LOP3.LUT R11, R6, 0x1, RZ, 0xc0, !PT ;  /* 0x00000001060b7812 */ /* 0x000fc800078ec0ff */
[----:B------:R-:W-:-:S07]  /*1800*/  ISETP.NE.U32.AND P1, PT, R11, 0x1, PT ;  /* 0x000000010b00780c */ /* 0x000fce0003f25070 */
[----:B------:R-:W-:Y:S06]  /*1810*/  @!P0 BRA `(.L_x_9) ;  /* 0x00000000002c8947 */ /* 0x000fec0003800000 */
[C---:B------:R-:W-:Y:S02]  /*1820*/  IMAD R13, R9.reuse, 0x4, R10 ;  /* 0x00000004090d7824 */ /* 0x040fe400078e020a */
[C---:B------:R-:W-:Y:S02]  /*1830*/  IMAD R15, R9.reuse, 0x40, R2 ;  /* 0x00000040090f7824 */ /* 0x040fe400078e0202 */
[----:B------:R-:W-:Y:S01]  /*1840*/  VIADD R9, R9, 0x2 ;  /* 0x0000000209097836 */ /* 0x000fe20000000000 */
[----:B------:R-:W-:Y:S04]  /*1850*/  LDS R11, [R13] ;  /* 0x000000000d0b7984 */ /* 0x000fe80000000800 */
[----:B------:R-:W1:Y:S02]  /*1860*/  LDS R12, [R15] ;  /* 0x000000000f0c7984 */ /* 0x000e640000000800 */
[----:B-1----:R-:W-:-:S05]  /*1870*/  FFMA R12, -R11, R12, R14 ;  /* 0x0000000c0b0c7223 */ /* 0x002fca000000010e */
[----:B------:R-:W-:Y:S04]  /*1880*/  STS [R7], R12 ;  /* 0x0000000c07007388 */ /* 0x000fe80000000800 */
[----:B------:R-:W-:Y:S04]  /*1890*/  LDS R11, [R13+0x4] ;  /* 0x000004000d0b7984 */ /* 0x000fe80000000800 */
[----:B0-2---:R-:W0:Y:S02]  /*18a0*/  LDS R14, [R15+0x40] ;  /* 0x000040000f0e7984 */ /* 0x005e240000000800 */
[----:B0-----:R-:W-:-:S05]  /*18b0*/  FFMA R14, -R11, R14, R12 ;  /* 0x0000000e0b0e7223 */ /* 0x001fca000000010c */
[----:B------:R3:W-:Y:S02]  /*18c0*/  STS [R7], R14 ;  /* 0x0000000e07007388 */ /* 0x0007e40000000800 */
.L_x_9:
[C---:B------:R-:W-:Y:S02]  /*18d0*/  @P1 IMAD R11, R9.reuse, 0x40, R2 ;  /* 0x00000040090b1824 */ /* 0x040fe400078e0202 */
[----:B------:R-:W-:-:S04]  /*18e0*/  @P1 IMAD R10, R9, 0x4, R10 ;  /* 0x00000004090a1824 */ /* 0x000fc800078e020a */
[----:B------:R-:W-:Y:S04]  /*18f0*/  @P1 LDS R11, [R11] ;  /* 0x000000000b0b1984 */ /* 0x000fe80000000800 */
[----:B------:R-:W0:Y:S02]  /*1900*/  @P1 LDS R9, [R10] ;  /* 0x000000000a091984 */ /* 0x000e240000000800 */
[----:B0123--:R-:W-:-:S05]  /*1910*/  @P1 FFMA R14, -R9, R11, R14 ;  /* 0x0000000b090e1223 */ /* 0x00ffca000000010e */
[----:B------:R3:W-:Y:S02]  /*1920*/  @P1 STS [R7], R14 ;  /* 0x0000000e07001388 */ /* 0x0007e40000000800 */
.L_x_7:
[----:B------:R-:W-:-:S05]  /*1930*/  VIADD R11, R5, 0x1 ;  /* 0x00000001050b7836 */ /* 0x000fca0000000000 */
[----:B------:R-:W-:-:S13]  /*1940*/  ISETP.NE.AND P0, PT, R11, 0x10, PT ;  /* 0x000000100b00780c */ /* 0x000fda0003f05270 */
[----:B------:R-:W-:Y:S05]  /*1950*/  @!P0 BRA `(.L_x_10) ;  /* 0x0000000400f08947 */ /* 0x000fea0003800000 */
[----:B------:R-:W-:Y:S01]  /*1960*/  VIADD R6, R6, 0x1 ;  /* 0x0000000106067836 */ /* 0x000fe20000000000 */
[----:B------:R-:W-:Y:S06]  /*1970*/  BRA `(.L_x_11) ;  /* 0xfffffff800487947 */ /* 0x000fec000383ffff */
.L_x_4:
[----:B0-----:R-:W-:Y:S01]  /*1980*/  IMAD R6, R0, 0x3c, R3 ;  /* 0x0000003c00067824 */ /* 0x001fe200078e0203 */
[----:B-1----:R-:W-:Y:S01]  /*1990*/  PRMT R9, RZ, 0x7610, R9 ;  /* 0x00007610ff097816 */ /* 0x002fe20000000009 */
[----:B------:R-:W-:Y:S01]  /*19a0*/  IMAD.MOV.U32 R8, RZ, RZ, RZ ;  /* 0x000000ffff087224 */ /* 0x000fe200078e00ff */
[----:B------:R-:W-:-:S07]  /*19b0*/  PRMT R10, RZ, 0x7610, R10 ;  /* 0x00007610ff0a7816 */ /* 0x000fce000000000a */
.L_x_19:
[C---:B------:R-:W-:Y:S01]  /*19c0*/  ISETP.NE.AND P0, PT, R8.reuse, RZ, PT ;  /* 0x000000ff0800720c */ /* 0x040fe20003f05270 */
[C---:B------:R-:W-:Y:S02]  /*19d0*/  IMAD R4, R8.reuse, 0x4, R5 ;  /* 0x0000000408047824 */ /* 0x040fe400078e0205 */
[----:B---34-:R-:W-:-:S10]  /*19e0*/  IMAD R11, R8, 0x4, R6 ;  /* 0x00000004080b7824 */ /* 0x018fd400078e0206 */
[----:B0-----:R0:W1:Y:S01]  /*19f0*/  @!P0 LDS R16, [R6+-0x400] ;  /* 0xfffc000006108984 */ /* 0x0010620000000800 */
[----:B------:R-:W-:Y:S05]  /*1a00*/  @!P0 BRA `(.L_x_12) ;  /* 0x00000004006c8947 */ /* 0x000fea0003800000 */
[----:B-1----:R1:W2:Y:S01]  /*1a10*/  LDS R16, [R11+-0x400] ;  /* 0xfffc00000b107984 */ /* 0x0022a20000000800 */
[C---:B------:R-:W-:Y:S01]  /*1a20*/  ISETP.GE.U32.AND P0, PT, R8.reuse, 0x8, PT ;  /* 0x000000080800780c */ /* 0x040fe20003f06070 */
[----:B------:R-:W-:Y:S01]  /*1a30*/  IMAD.MOV.U32 R13, RZ, RZ, RZ ;  /* 0x000000ffff0d7224 */ /* 0x000fe200078e00ff */
[----:B------:R-:W-:-:S11]  /*1a40*/  LOP3.LUT P1, RZ, R8, 0x7, RZ, 0xc0, !PT ;  /* 0x0000000708ff7812 */ /* 0x000fd6000782c0ff */
[----:B------:R-:W-:Y:S05]  /*1a50*/  @!P0 BRA `(.L_x_13) ;  /* 0x00000000009c8947 */ /* 0x000fea0003800000 */
[----:B------:R-:W-:Y:S01]  /*1a60*/  LOP3.LUT R13, R8, 0x7ffffff8, RZ, 0xc0, !PT ;  /* 0x7ffffff8080d7812 */ /* 0x000fe200078ec0ff */
[----:B------:R-:W-:-:S07]  /*1a70*/  IMAD.MOV.U32 R7, RZ, RZ, RZ ;  /* 0x000000ffff077224 */ /* 0x000fce00078e00ff */
.L_x_14:
[C---:B------:R-:W-:Y:S02]  /*1a80*/  IMAD R14, R7.reuse, 0x4, R6 ;  /* 0x00000004070e7824 */ /* 0x040fe400078e0206 */
[C---:B------:R-:W-:Y:S02]  /*1a90*/  IMAD R12, R7.reuse, 0x40, R4 ;  /* 0x00000040070c7824 */ /* 0x040fe400078e0204 */
[----:B------:R-:W-:Y:S01]  /*1aa0*/  VIADD R7, R7, 0x8 ;  /* 0x0000000807077836 */ /* 0x000fe20000000000 */
[----:B------:R-:W-:Y:S04]  /*1ab0*/  LDS R15, [R14+-0x400] ;  /* 0xfffc00000e0f7984 */ /* 0x000fe80000000800 */
[----:B------:R-:W2:Y:S01]  /*1ac0*/  LDS R17, [R12] ;  /* 0x000000000c117984 */ /* 0x000ea20000000800 */
[----:B------:R-:W-:Y:S01]  /*1ad0*/  ISETP.NE.AND P0, PT, R7, R13, PT ;  /* 0x0000000d0700720c */ /* 0x000fe20003f05270 */
[----:B--23--:R-:W-:-:S05]  /*1ae0*/  FFMA R16, -R15, R17, R16 ;  /* 0x000000110f107223 */ /* 0x00cfca0000000110 */
[----:B------:R-:W-:Y:S04]  /*1af0*/  STS [R11+-0x400], R16 ;  /* 0xfffc00100b007388 */ /* 0x000fe80000000800 */
[----:B------:R-:W-:Y:S04]  /*1b00*/  LDS R15, [R14+-0x3fc] ;  /* 0xfffc04000e0f7984 */ /* 0x000fe80000000800 */
[----:B------:R-:W2:Y:S02]  /*1b10*/  LDS R17, [R12+0x40] ;  /* 0x000040000c117984 */ /* 0x000ea40000000800 */
[----:B--2---:R-:W-:-:S05]  /*1b20*/  FFMA R18, -R15, R17, R16 ;  /* 0x000000110f127223 */ /* 0x004fca0000000110 */
        /* <DEDUP_REMOVED lines=24> */
[----:B------:R3:W-:Y:S01]  /*1cb0*/  STS [R11+-0x400], R16 ;  /* 0xfffc00100b007388 */ /* 0x0007e20000000800 */
[----:B------:R-:W-:Y:S05]  /*1cc0*/  @P0 BRA `(.L_x_14) ;  /* 0xfffffffc006c0947 */ /* 0x000fea000383ffff */
.L_x_13:
[----:B------:R-:W-:Y:S05]  /*1cd0*/  @!P1 BRA `(.L_x_12) ;  /* 0x0000000000b89947 */ /* 0x000fea0003800000 */
[----:B------:R-:W-:-:S04]  /*1ce0*/  LOP3.LUT R12, R10, 0x7, RZ, 0xc0, !PT ;  /* 0x000000070a0c7812 */ /* 0x000fc800078ec0ff */
[C---:B------:R-:W-:Y:S01]  /*1cf0*/  LOP3.LUT P1, RZ, R12.reuse, 0x3, RZ, 0xc0, !PT ;  /* 0x000000030cff7812 */ /* 0x040fe2000782c0ff */
[----:B------:R-:W-:-:S05]  /*1d00*/  VIADD R7, R12, 0xffffffff ;  /* 0xffffffff0c077836 */ /* 0x000fca0000000000 */
[----:B------:R-:W-:-:S13]  /*1d10*/  ISETP.GE.U32.AND P0, PT, R7, 0x3, PT ;  /* 0x000000030700780c */ /* 0x000fda0003f06070 */
[----:B------:R-:W-:Y:S05]  /*1d20*/  @!P0 BRA `(.L_x_15) ;  /* 0x00000000004c8947 */ /* 0x000fea0003800000 */
[C---:B------:R-:W-:Y:S02]  /*1d30*/  IMAD R7, R13.reuse, 0x4, R6 ;  /* 0x000000040d077824 */ /* 0x040fe400078e0206 */
[C---:B------:R-:W-:Y:S02]  /*1d40*/  IMAD R12, R13.reuse, 0x40, R4 ;  /* 0x000000400d0c7824 */ /* 0x040fe400078e0204 */
[----:B------:R-:W-:Y:S01]  /*1d50*/  VIADD R13, R13, 0x4 ;  /* 0x000000040d0d7836 */ /* 0x000fe20000000000 */
[----:B------:R-:W-:Y:S04]  /*1d60*/  LDS R15, [R7+-0x400] ;  /* 0xfffc0000070f7984 */ /* 0x000fe80000000800 */
[----:B------:R-:W2:Y:S02]  /*1d70*/  LDS R14, [R12] ;  /* 0x000000000c0e7984 */ /* 0x000ea40000000800 */
[----:B--2---:R-:W-:-:S05]  /*1d80*/  FFMA R14, -R15, R14, R16 ;  /* 0x0000000e0f0e7223 */ /* 0x004fca0000000110 */
[----:B------:R-:W-:Y:S04]  /*1d90*/  STS [R11+-0x400], R14 ;  /* 0xfffc000e0b007388 */ /* 0x000fe80000000800 */
[----:B------:R-:W-:Y:S04]  /*1da0*/  LDS R15, [R7+-0x3fc] ;  /* 0xfffc0400070f7984 */ /* 0x000fe80000000800 */
[----:B---3--:R-:W2:Y:S02]  /*1db0*/  LDS R16, [R12+0x40] ;  /* 0x000040000c107984 */ /* 0x008ea40000000800 */
        /* <DEDUP_REMOVED lines=9> */
[----:B------:R4:W-:Y:S02]  /*1e50*/  STS [R11+-0x400], R16 ;  /* 0xfffc00100b007388 */ /* 0x0009e40000000800 */
.L_x_15:
[----:B------:R-:W-:Y:S05]  /*1e60*/  @!P1 BRA `(.L_x_12) ;  /* 0x0000000000549947 */ /* 0x000fea0003800000 */
[C---:B------:R-:W-:Y:S02]  /*1e70*/  LOP3.LUT R7, R9.reuse, 0x3, RZ, 0xc0, !PT ;  /* 0x0000000309077812 */ /* 0x040fe400078ec0ff */
[----:B------:R-:W-:Y:S02]  /*1e80*/  LOP3.LUT R12, R9, 0x1, RZ, 0xc0, !PT ;  /* 0x00000001090c7812 */ /* 0x000fe400078ec0ff */
[----:B------:R-:W-:Y:S02]  /*1e90*/  ISETP.NE.AND P0, PT, R7, 0x1, PT ;  /* 0x000000010700780c */ /* 0x000fe40003f05270 */
[----:B------:R-:W-:-:S11]  /*1ea0*/  ISETP.NE.U32.AND P1, PT, R12, 0x1, PT ;  /* 0x000000010c00780c */ /* 0x000fd60003f25070 */
        /* <DEDUP_REMOVED lines=9> */
[----:B---34-:R-:W2:Y:S02]  /*1f40*/  LDS R16, [R15+0x40] ;  /* 0x000040000f107984 */ /* 0x018ea40000000800 */
[----:B--2---:R-:W-:-:S05]  /*1f50*/  FFMA R16, -R7, R16, R12 ;  /* 0x0000001007107223 */ /* 0x004fca000000010c */
[----:B------:R2:W-:Y:S02]  /*1f60*/  STS [R11+-0x400], R16 ;  /* 0xfffc00100b007388 */ /* 0x0005e40000000800 */
.L_x_16:
[C---:B------:R-:W-:Y:S02]  /*1f70*/  @!P1 IMAD R7, R13.reuse, 0x4, R6 ;  /* 0x000000040d079824 */ /* 0x040fe400078e0206 */
[----:B------:R-:W-:-:S04]  /*1f80*/  @!P1 IMAD R13, R13, 0x40, R4 ;  /* 0x000000400d0d9824 */ /* 0x000fc800078e0204 */
[----:B------:R-:W-:Y:S04]  /*1f90*/  @!P1 LDS R7, [R7+-0x400] ;  /* 0xfffc000007079984 */ /* 0x000fe80000000800 */
[----:B------:R-:W2:Y:S02]  /*1fa0*/  @!P1 LDS R13, [R13] ;  /* 0x000000000d0d9984 */ /* 0x000ea40000000800 */
[----:B--234-:R-:W-:-:S07]  /*1fb0*/  @!P1 FFMA R16, -R7, R13, R16 ;  /* 0x0000000d07109223 */ /* 0x01cfce0000000110 */
.L_x_12:
[C---:B------:R-:W-:Y:S01]  /*1fc0*/  IMAD R7, R8.reuse, 0x3c, R4 ;  /* 0x0000003c08077824 */ /* 0x040fe200078e0204 */
[----:B------:R-:W-:Y:S03]  /*1fd0*/  BSSY.RECONVERGENT B1, `(.L_x_17) ;  /* 0x000000e000017945 */ /* 0x000fe60003800200 */
[----:B------:R-:W-:-:S05]  /*1fe0*/  IMAD R7, R8, 0x4, R7 ;  /* 0x0000000408077824 */ /* 0x000fca00078e0207 */
[----:B------:R-:W5:Y:S02]  /*1ff0*/  LDS R15, [R7] ;  /* 0x00000000070f7984 */ /* 0x000f640000000800 */
[----:B-----5:R-:W5:Y:S08]  /*2000*/  MUFU.RCP R4, R15 ;  /* 0x0000000f00047308 */ /* 0x020f700000001000 */
[----:B-12---:R-:W1:Y:S01]  /*2010*/  FCHK P0, R16, R15 ;  /* 0x0000000f10007302 */ /* 0x006e620000000000 */
[----:B-----5:R-:W-:-:S04]  /*2020*/  FFMA R13, -R15, R4, 1 ;  /* 0x3f8000000f0d7423 */ /* 0x020fc80000000104 */
[----:B------:R-:W-:-:S04]  /*2030*/  FFMA R4, R4, R13, R4 ;  /* 0x0000000d04047223 */ /* 0x000fc80000000004 */
[----:B------:R-:W-:-:S04]  /*2040*/  FFMA R13, R4, R16, RZ ;  /* 0x00000010040d7223 */ /* 0x000fc800000000ff */
[----:B------:R-:W-:-:S04]  /*2050*/  FFMA R12, -R15, R13, R16 ;  /* 0x0000000d0f0c7223 */ /* 0x000fc80000000110 */
[----:B------:R-:W-:Y:S01]  /*2060*/  FFMA R4, R4, R12, R13 ;  /* 0x0000000c04047223 */ /* 0x000fe2000000000d */
[----:B-1----:R-:W-:Y:S06]  /*2070*/  @!P0 BRA `(.L_x_18) ;  /* 0x00000000000c8947 */ /* 0x002fec0003800000 */
[----:B------:R-:W-:Y:S01]  /*2080*/  IMAD.MOV.U32 R7, RZ, RZ, R16 ;  /* 0x000000ffff077224 */ /* 0x000fe200078e0010 */
[----:B------:R-:W-:-:S07]  /*2090*/  MOV R12, 0x20b0 ;  /* 0x000020b0000c7802 */ /* 0x000fce0000000f00 */
[----:B0--34-:R-:W-:Y:S05]  /*20a0*/  CALL.REL.NOINC `($__internal_0_$__cuda_sm3x_div_rn_noftz_f32_slowpath) ;  /* 0x0000000c00107944 */ /* 0x019fea0003c00000 */
.L_x_18:
[----:B------:R-:W-:Y:S05]  /*20b0*/  BSYNC.RECONVERGENT B1 ;  /* 0x0000000000017941 */ /* 0x000fea0003800200 */
.L_x_17:
[----:B------:R1:W-:Y:S01]  /*20c0*/  STS [R11+-0x400], R4 ;  /* 0xfffc00040b007388 */ /* 0x0003e20000000800 */
[----:B------:R-:W-:Y:S02]  /*20d0*/  VIADD R8, R8, 0x1 ;  /* 0x0000000108087836 */ /* 0x000fe40000000000 */
[----:B------:R-:W-:Y:S02]  /*20e0*/  VIADD R10, R10, 0x1 ;  /* 0x000000010a0a7836 */ /* 0x000fe40000000000 */
[----:B------:R-:W-:Y:S01]  /*20f0*/  VIADD R9, R9, 0x1 ;  /* 0x0000000109097836 */ /* 0x000fe20000000000 */
[----:B------:R-:W-:-:S13]  /*2100*/  ISETP.NE.AND P0, PT, R8, 0x10, PT ;  /* 0x000000100800780c */ /* 0x000fda0003f05270 */
[----:B-1----:R-:W-:Y:S05]  /*2110*/  @P0 BRA `(.L_x_19) ;  /* 0xfffffff800280947 */ /* 0x002fea000383ffff */
.L_x_10:
[----:B------:R-:W-:Y:S05]  /*2120*/  BSYNC.RECONVERGENT B0 ;  /* 0x0000000000007941 */ /* 0x000fea0003800200 */
.L_x_3:
[----:B------:R-:W-:Y:S01]  /*2130*/  BAR.SYNC.DEFER_BLOCKING 0x0 ;  /* 0x0000000000007b1d */ /* 0x000fe20000010000 */
[----:B------:R-:W-:-:S13]  /*2140*/  ISETP.GT.U32.AND P0, PT, R0, 0xf, PT ;  /* 0x0000000f0000780c */ /* 0x000fda0003f04070 */
[----:B------:R-:W-:Y:S05]  /*2150*/  @P0 BRA `(.L_x_20) ;  /* 0x00000004000c0947 */ /* 0x000fea0003800000 */
[----:B------:R-:W5:Y:S01]  /*2160*/  S2R R3, SR_CTAID.X ;  /* 0x0000000000037919 */ /* 0x000f620000002500 */
[----:B---34-:R-:W0:Y:S01]  /*2170*/  LDC.64 R10, c[0x0][0x388] ;  /* 0x0000e200ff0a7b82 */ /* 0x018e220000000a00 */
[----:B------:R-:W3:Y:S04]  /*2180*/  LDS R21, [R2+0x40] ;  /* 0x0000400002157984 */ /* 0x000ee80000000800 */
[----:B------:R-:W4:Y:S03]  /*2190*/  LDS R27, [R2+0x80] ;  /* 0x00008000021b7984 */ /* 0x000f260000000800 */
[----:B------:R-:W1:Y:S01]  /*21a0*/  LDC.64 R4, c[0x0][0x380] ;  /* 0x0000e000ff047b82 */ /* 0x000e620000000a00 */
[----:B------:R-:W4:Y:S04]  /*21b0*/  LDS R19, [R2+0xc0] ;  /* 0x0000c00002137984 */ /* 0x000f280000000800 */
[----:B------:R-:W4:Y:S04]  /*21c0*/  LDS R20, [R2+0x100] ;  /* 0x0001000002147984 */ /* 0x000f280000000800 */
[----:B------:R-:W4:Y:S04]  /*21d0*/  LDS R13, [R2+0x140] ;  /* 0x00014000020d7984 */ /* 0x000f280000000800 */
[----:B------:R-:W4:Y:S01]  /*21e0*/  LDS R28, [R2+0x180] ;  /* 0x00018000021c7984 */ /* 0x000f220000000800 */
[----:B0-----:R-:W-:-:S03]  /*21f0*/  IMAD R6, R11, R10, R10 ;  /* 0x0000000a0b067224 */ /* 0x001fc600078e020a */
[----:B------:R-:W0:Y:S01]  /*2200*/  LDS R26, [R2+0x1c0] ;  /* 0x0001c000021a7984 */ /* 0x000e220000000800 */
[----:B-----5:R-:W-:-:S03]  /*2210*/  IMAD R0, R3, 0x10, R0 ;  /* 0x0000001003007824 */ /* 0x020fc600078e0200 */
[----:B------:R-:W-:Y:S02]  /*2220*/  LDS R9, [R2+0x240] ;  /* 0x0002400002097984 */ /* 0x000fe40000000800 */
[----:B------:R-:W-:Y:S02]  /*2230*/  IADD3 R0, PT, PT, R0, R11, R6 ;  /* 0x0000000b00007210 */ /* 0x000fe40007ffe006 */
[----:B------:R-:W-:Y:S03]  /*2240*/  LDS R8, [R2+0x280] ;  /* 0x0002800002087984 */ /* 0x000fe60000000800 */
[----:B------:R-:W-:Y:S01]  /*2250*/  VIADD R17, R0, 0x10 ;  /* 0x0000001000117836 */ /* 0x000fe20000000000 */
[----:B--2---:R-:W-:Y:S03]  /*2260*/  LDS R7, [R2+0x2c0] ;  /* 0x0002c00002077984 */ /* 0x004fe60000000800 */
[C---:B------:R-:W-:Y:S01]  /*2270*/  IMAD.IADD R25, R17.reuse, 0x1, R10 ;  /* 0x0000000111197824 */ /* 0x040fe200078e020a */
[----:B------:R-:W-:Y:S01]  /*2280*/  LDS R6, [R2+0x300] ;  /* 0x0003000002067984 */ /* 0x000fe20000000800 */
[----:B-1----:R-:W-:-:S03]  /*2290*/  IMAD.WIDE.U32 R16, R17, 0x4, R4 ;  /* 0x0000000411107825 */ /* 0x002fc600078e0004 */
[----:B------:R-:W-:Y:S01]  /*22a0*/  LDS R3, [R2+0x340] ;  /* 0x0003400002037984 */ /* 0x000fe20000000800 */
[C---:B------:R-:W-:Y:S02]  /*22b0*/  IMAD.IADD R0, R25.reuse, 0x1, R10 ;  /* 0x0000000119007824 */ /* 0x040fe400078e020a */
[----:B------:R-:W-:Y:S01]  /*22c0*/  IMAD.WIDE.U32 R24, R25, 0x4, R4 ;  /* 0x0000000419187825 */ /* 0x000fe200078e0004 */
[----:B---3--:R1:W-:Y:S03]  /*22d0*/  STG.E desc[UR8][R16.64], R21 ;  /* 0x0000001510007986 */ /* 0x0083e6000c101908 */
[--C-:B------:R-:W-:Y:S01]  /*22e0*/  IMAD.IADD R23, R0, 0x1, R10.reuse ;  /* 0x0000000100177824 */ /* 0x100fe200078e020a */
[----:B----4-:R-:W-:Y:S03]  /*22f0*/  STG.E desc[UR8][R24.64], R27 ;  /* 0x0000001b18007986 */ /* 0x010fe6000c101908 */
[C---:B------:R-:W-:Y:S01]  /*2300*/  IMAD.IADD R15, R23.reuse, 0x1, R10 ;  /* 0x00000001170f7824 */ /* 0x040fe200078e020a */
[----:B------:R-:W2:Y:S01]  /*2310*/  LDS R25, [R2+0x200] ;  /* 0x0002000002197984 */ /* 0x000ea20000000800 */
[----:B------:R-:W-:-:S03]  /*2320*/  IMAD.WIDE.U32 R22, R23, 0x4, R4 ;  /* 0x0000000417167825 */ /* 0x000fc600078e0004 */
[----:B------:R-:W-:Y:S01]  /*2330*/  LDS R27, [R2+0x3c0] ;  /* 0x0003c000021b7984 */ /* 0x000fe20000000800 */
[----:B------:R-:W-:Y:S02]  /*2340*/  IMAD.IADD R29, R15, 0x1, R10 ;  /* 0x000000010f1d7824 */ /* 0x000fe400078e020a */
[----:B-1----:R-:W-:Y:S02]  /*2350*/  IMAD.WIDE.U32 R16, R0, 0x4, R4 ;  /* 0x0000000400107825 */ /* 0x002fe400078e0004 */
[----:B------:R-:W1:Y:S02]  /*2360*/  LDS R0, [R2+0x380] ;  /* 0x0003800002007984 */ /* 0x000e640000000800 */
[----:B------:R-:W-:Y:S02]  /*2370*/  IMAD.IADD R11, R29, 0x1, R10 ;  /* 0x000000011d0b7824 */ /* 0x000fe400078e020a */
[----:B------:R3:W-:Y:S01]  /*2380*/  STG.E desc[UR8][R16.64], R19 ;  /* 0x0000001310007986 */ /* 0x0007e2000c101908 */
[----:B------:R-:W-:-:S03]  /*2390*/  IMAD.WIDE.U32 R14, R15, 0x4, R4 ;  /* 0x000000040f0e7825 */ /* 0x000fc600078e0004 */
[----:B------:R4:W-:Y:S01]  /*23a0*/  STG.E desc[UR8][R22.64], R20 ;  /* 0x0000001416007986 */ /* 0x0009e2000c101908 */
[----:B------:R-:W-:-:S03]  /*23b0*/  IMAD.IADD R18, R11, 0x1, R10 ;  /* 0x000000010b127824 */ /* 0x000fc600078e020a */
[----:B------:R5:W-:Y:S01]  /*23c0*/  STG.E desc[UR8][R14.64], R13 ;  /* 0x0000000d0e007986 */ /* 0x000be2000c101908 */
[----:B------:R-:W-:Y:S02]  /*23d0*/  IMAD.IADD R21, R18, 0x1, R10 ;  /* 0x0000000112157824 */ /* 0x000fe400078e020a */
[----:B---3--:R-:W-:-:S04]  /*23e0*/  IMAD.WIDE.U32 R16, R11, 0x4, R4 ;  /* 0x000000040b107825 */ /* 0x008fc800078e0004 */
[----:B------:R-:W-:Y:S02]  /*23f0*/  IMAD.IADD R19, R21, 0x1, R10 ;  /* 0x0000000115137824 */ /* 0x000fe400078e020a */
[----:B----4-:R-:W-:-:S04]  /*2400*/  IMAD.WIDE.U32 R22, R18, 0x4, R4 ;  /* 0x0000000412167825 */ /* 0x010fc800078e0004 */
[----:B------:R-:W-:Y:S02]  /*2410*/  IMAD.IADD R24, R19, 0x1, R10 ;  /* 0x0000000113187824 */ /* 0x000fe400078e020a */
[----:B-----5:R-:W-:-:S04]  /*2420*/  IMAD.WIDE.U32 R14, R29, 0x4, R4 ;  /* 0x000000041d0e7825 */ /* 0x020fc800078e0004 */
[----:B------:R-:W-:Y:S01]  /*2430*/  IMAD.IADD R12, R24, 0x1, R10 ;  /* 0x00000001180c7824 */ /* 0x000fe200078e020a */
[----:B------:R3:W-:Y:S01]  /*2440*/  STG.E desc[UR8][R14.64], R28 ;  /* 0x0000001c0e007986 */ /* 0x0007e2000c101908 */
[----:B------:R-:W-:-:S03]  /*2450*/  IMAD.WIDE.U32 R20, R21, 0x4, R4 ;  /* 0x0000000415147825 */ /* 0x000fc600078e0004 */
[----:B0-----:R0:W-:Y:S01]  /*2460*/  STG.E desc[UR8][R16.64], R26 ;  /* 0x0000001a10007986 */ /* 0x0011e2000c101908 */
[C---:B------:R-:W-:Y:S02]  /*2470*/  IMAD.IADD R13, R12.reuse, 0x1, R10 ;  /* 0x000000010c0d7824 */ /* 0x040fe400078e020a */
[----:B------:R-:W-:Y:S01]  /*2480*/  IMAD.WIDE.U32 R18, R19, 0x4, R4 ;  /* 0x0000000413127825 */ /* 0x000fe200078e0004 */
[----:B--2---:R-:W-:Y:S03]  /*2490*/  STG.E desc[UR8][R22.64], R25 ;  /* 0x0000001916007986 */ /* 0x004fe6000c101908 */
[----:B------:R-:W-:Y:S01]  /*24a0*/  IMAD.IADD R11, R13, 0x1, R10 ;  /* 0x000000010d0b7824 */ /* 0x000fe200078e020a */
[----:B------:R-:W-:Y:S01]  /*24b0*/  STG.E desc[UR8][R20.64], R9 ;  /* 0x0000000914007986 */ /* 0x000fe2000c101908 */
[----:B---3--:R-:W-:-:S03]  /*24c0*/  IMAD.WIDE.U32 R14, R12, 0x4, R4 ;  /* 0x000000040c0e7825 */ /* 0x008fc600078e0004 */
[----:B------:R-:W-:Y:S01]  /*24d0*/  STG.E desc[UR8][R18.64], R8 ;  /* 0x0000000812007986 */ /* 0x000fe2000c101908 */
[----:B------:R-:W-:Y:S02]  /*24e0*/  IMAD.IADD R29, R11, 0x1, R10 ;  /* 0x000000010b1d7824 */ /* 0x000fe400078e020a */
[----:B0-----:R-:W-:-:S04]  /*24f0*/  IMAD.WIDE.U32 R16, R24, 0x4, R4 ;  /* 0x0000000418107825 */ /* 0x001fc800078e0004 */
[--C-:B------:R-:W-:Y:S01]  /*2500*/  IMAD.WIDE.U32 R12, R13, 0x4, R4.reuse ;  /* 0x000000040d0c7825 */ /* 0x100fe200078e0004 */
[----:B------:R-:W-:Y:S03]  /*2510*/  STG.E desc[UR8][R16.64], R7 ;  /* 0x0000000710007986 */ /* 0x000fe6000c101908 */
[--C-:B------:R-:W-:Y:S01]  /*2520*/  IMAD.WIDE.U32 R10, R11, 0x4, R4.reuse ;  /* 0x000000040b0a7825 */ /* 0x100fe200078e0004 */
[----:B------:R-:W-:Y:S03]  /*2530*/  STG.E desc[UR8][R14.64], R6 ;  /* 0x000000060e007986 */ /* 0x000fe6000c101908 */
[----:B------:R-:W-:Y:S01]  /*2540*/  IMAD.WIDE.U32 R4, R29, 0x4, R4 ;  /* 0x000000041d047825 */ /* 0x000fe200078e0004 */
[----:B------:R-:W-:Y:S04]  /*2550*/  STG.E desc[UR8][R12.64], R3 ;  /* 0x000000030c007986 */ /* 0x000fe8000c101908 */
[----:B-1----:R-:W-:Y:S04]  /*2560*/  STG.E desc[UR8][R10.64], R0 ;  /* 0x000000000a007986 */ /* 0x002fe8000c101908 */
[----:B------:R-:W-:Y:S01]  /*2570*/  STG.E desc[UR8][R4.64], R27 ;  /* 0x0000001b04007986 */ /* 0x000fe2000c101908 */
[----:B------:R-:W-:Y:S05]  /*2580*/  EXIT ;  /* 0x000000000000794d */ /* 0x000fea0003800000 */
.L_x_20:
[----:B------:R-:W5:Y:S01]  /*2590*/  S2R R2, SR_CTAID.X ;  /* 0x0000000000027919 */ /* 0x000f620000002500 */
[----:B------:R-:W5:Y:S01]  /*25a0*/  LDC.64 R8, c[0x0][0x388] ;  /* 0x0000e200ff087b82 */ /* 0x000f620000000a00 */
[----:B------:R-:W1:Y:S04]  /*25b0*/  LDS R21, [R3+-0x40] ;  /* 0xffffc00003157984 */ /* 0x000e680000000800 */
[----:B------:R-:W1:Y:S03]  /*25c0*/  LDS R24, [R3] ;  /* 0x0000000003187984 */ /* 0x000e660000000800 */
[----:B0-23--:R-:W0:Y:S01]  /*25d0*/  LDC.64 R6, c[0x0][0x380] ;  /* 0x0000e000ff067b82 */ /* 0x00de220000000a00 */
[----:B------:R-:W2:Y:S04]  /*25e0*/  LDS R20, [R3+0x40] ;  /* 0x0000400003147984 */ /* 0x000ea80000000800 */
[----:B------:R-:W-:Y:S04]  /*25f0*/  LDS R25, [R3+0xc0] ;  /* 0x0000c00003197984 */ /* 0x000fe80000000800 */
[----:B------:R-:W-:Y:S04]  /*2600*/  LDS R29, [R3+0x100] ;  /* 0x00010000031d7984 */ /* 0x000fe80000000800 */
[----:B------:R-:W-:Y:S01]  /*2610*/  LDS R27, [R3+0x140] ;  /* 0x00014000031b7984 */ /* 0x000fe20000000800 */
[----:B-----5:R-:W-:-:S04]  /*2620*/  IMAD R2, R2, 0x10, R9 ;  /* 0x0000001002027824 */ /* 0x020fc800078e0209 */
[----:B------:R-:W-:-:S04]  /*2630*/  VIADD R2, R2, 0x10 ;  /* 0x0000001002027836 */ /* 0x000fc80000000000 */
[----:B------:R-:W-:-:S04]  /*2640*/  IMAD R9, R2, R8, R9 ;  /* 0x0000000802097224 */ /* 0x000fc800078e0209 */
[C---:B------:R-:W-:Y:S01]  /*2650*/  IMAD.IADD R5, R9.reuse, 0x1, R8 ;  /* 0x0000000109057824 */ /* 0x040fe200078e0208 */
[----:B------:R-:W-:-:S03]  /*2660*/  IADD3 R2, P0, PT, R9, R0, RZ ;  /* 0x0000000009027210 */ /* 0x000fc60007f1e0ff */
[C-C-:B------:R-:W-:Y:S01]  /*2670*/  IMAD.IADD R13, R5.reuse, 0x1, R8.reuse ;  /* 0x00000001050d7824 */ /* 0x140fe200078e0208 */
[----:B------:R-:W-:Y:S02]  /*2680*/  IADD3 R10, P1, PT, R5, R0, RZ ;  /* 0x00000000050a7210 */ /* 0x000fe40007f3e0ff */
[----:B------:R-:W-:Y:S02]  /*2690*/  LEA.HI.X.SX32 R9, R9, RZ, 0x1, P0 ;  /* 0x000000ff09097211 */ /* 0x000fe400000f0eff */
[-C--:B0-----:R-:W-:Y:S02]  /*26a0*/  LEA R4, P0, R2, R6.reuse, 0x2 ;  /* 0x0000000602047211 */ /* 0x081fe400078010ff */
[----:B----4-:R-:W-:Y:S02]  /*26b0*/  LEA.HI.X.SX32 R11, R5, RZ, 0x1, P1 ;  /* 0x000000ff050b7211 */ /* 0x010fe400008f0eff */
[----:B-1----:R-:W-:Y:S02]  /*26c0*/  LEA R14, P1, R10, R6, 0x2 ;  /* 0x000000060a0e7211 */ /* 0x002fe400078210ff */
[-C--:B------:R-:W-:Y:S01]  /*26d0*/  LEA.HI.X R5, R2, R7.reuse, R9, 0x2, P0 ;  /* 0x0000000702057211 */ /* 0x080fe200000f1409 */
[C-C-:B------:R-:W-:Y:S01]  /*26e0*/  IMAD.IADD R9, R13.reuse, 0x1, R8.reuse ;  /* 0x000000010d097824 */ /* 0x140fe200078e0208 */
[----:B------:R-:W-:Y:S01]  /*26f0*/  LEA.HI.X R15, R10, R7, R11, 0x2, P1 ;  /* 0x000000070a0f7211 */ /* 0x000fe200008f140b */
[----:B------:R-:W0:Y:S01]  /*2700*/  LDS R2, [R3+0x80] ;  /* 0x0000800003027984 */ /* 0x000e220000000800 */
[-C--:B------:R-:W-:Y:S01]  /*2710*/  IADD3 R11, P0, PT, R13, R0.reuse, RZ ;  /* 0x000000000d0b7210 */ /* 0x080fe20007f1e0ff */
[C---:B------:R-:W-:Y:S01]  /*2720*/  IMAD.IADD R23, R9.reuse, 0x1, R8 ;  /* 0x0000000109177824 */ /* 0x040fe200078e0208 */
[----:B------:R-:W-:Y:S01]  /*2730*/  IADD3 R19, P1, PT, R9, R0, RZ ;  /* 0x0000000009137210 */ /* 0x000fe20007f3e0ff */
[----:B------:R-:W-:Y:S01]  /*2740*/  STG.E desc[UR8][R4.64+-0x40], R21 ;  /* 0xffffc01504007986 */ /* 0x000fe2000c101908 */
[----:B------:R-:W-:-:S02]  /*2750*/  LEA.HI.X.SX32 R18, R13, RZ, 0x1, P0 ;  /* 0x000000ff0d127211 */ /* 0x000fc400000f0eff */
[-C--:B------:R-:W-:Y:S01]  /*2760*/  LEA R12, P0, R11, R6.reuse, 0x2 ;  /* 0x000000060b0c7211 */ /* 0x080fe200078010ff */
[----:B------:R1:W-:Y:S01]  /*2770*/  STG.E desc[UR8][R14.64+-0x40], R24 ;  /* 0xffffc0180e007986 */ /* 0x0003e2000c101908 */
[----:B------:R-:W-:Y:S01]  /*2780*/  LEA.HI.X.SX32 R22, R9, RZ, 0x1, P1 ;  /* 0x000000ff09167211 */ /* 0x000fe200008f0eff */
[----:B------:R-:W-:Y:S01]  /*2790*/  IMAD.IADD R9, R23, 0x1, R8 ;  /* 0x0000000117097824 */ /* 0x000fe200078e0208 */
[----:B------:R-:W-:Y:S01]  /*27a0*/  LEA R10, P1, R19, R6, 0x2 ;  /* 0x00000006130a7211 */ /* 0x000fe200078210ff */
[----:B------:R-:W-:Y:S01]  /*27b0*/  LDS R21, [R3+0x1c0] ;  /* 0x0001c00003157984 */ /* 0x000fe20000000800 */
[----:B------:R-:W-:Y:S02]  /*27c0*/  IADD3 R16, P2, PT, R23, R0, RZ ;  /* 0x0000000017107210 */ /* 0x000fe40007f5e0ff */
[-C--:B------:R-:W-:Y:S02]  /*27d0*/  LEA.HI.X R13, R11, R7.reuse, R18, 0x2, P0 ;  /* 0x000000070b0d7211 */ /* 0x080fe400000f1412 */
[----:B------:R-:W-:-:S02]  /*27e0*/  LEA.HI.X R11, R19, R7, R22, 0x2, P1 ;  /* 0x00000007130b7211 */ /* 0x000fc400008f1416 */
[----:B------:R-:W-:Y:S01]  /*27f0*/  LEA.HI.X.SX32 R23, R23, RZ, 0x1, P2 ;  /* 0x000000ff17177211 */ /* 0x000fe200010f0eff */
[----:B--2---:R2:W-:Y:S01]  /*2800*/  STG.E desc[UR8][R12.64+-0x40], R20 ;  /* 0xffffc0140c007986 */ /* 0x0045e2000c101908 */
[C---:B------:R-:W-:Y:S02]  /*2810*/  LEA R22, P0, R16.reuse, R6, 0x2 ;  /* 0x0000000610167211 */ /* 0x040fe400078010ff */
[C---:B------:R-:W-:Y:S02]  /*2820*/  IADD3 R17, P3, PT, R9.reuse, R0, RZ ;  /* 0x0000000009117210 */ /* 0x040fe40007f7e0ff */
[-C--:B------:R-:W-:Y:S01]  /*2830*/  LEA.HI.X R23, R16, R7.reuse, R23, 0x2, P0 ;  /* 0x0000000710177211 */ /* 0x080fe200000f1417 */
[C-C-:B------:R-:W-:Y:S01]  /*2840*/  IMAD.IADD R16, R9.reuse, 0x1, R8.reuse ;  /* 0x0000000109107824 */ /* 0x140fe200078e0208 */
[----:B------:R-:W-:Y:S02]  /*2850*/  LEA.HI.X.SX32 R26, R9, RZ, 0x1, P3 ;  /* 0x000000ff091a7211 */ /* 0x000fe400018f0eff */
[C---:B------:R-:W-:Y:S01]  /*2860*/  LEA R18, P1, R17.reuse, R6, 0x2 ;  /* 0x0000000611127211 */ /* 0x040fe200078210ff */
[----:B------:R-:W-:Y:S01]  /*2870*/  IMAD.IADD R28, R16, 0x1, R8 ;  /* 0x00000001101c7824 */ /* 0x000fe200078e0208 */
[----:B------:R-:W3:Y:S02]  /*2880*/  LDS R9, [R3+0x180] ;  /* 0x0001800003097984 */ /* 0x000ee40000000800 */
[----:B------:R-:W-:Y:S01]  /*2890*/  LEA.HI.X R19, R17, R7, R26, 0x2, P1 ;  /* 0x0000000711137211 */ /* 0x000fe200008f141a */
[C---:B-1----:R-:W-:Y:S01]  /*28a0*/  IMAD.IADD R15, R28.reuse, 0x1, R8 ;  /* 0x000000011c0f7824 */ /* 0x042fe200078e0208 */
[----:B------:R-:W-:-:S02]  /*28b0*/  IADD3 R26, P1, PT, R28, R0, RZ ;  /* 0x000000001c1a7210 */ /* 0x000fc40007f3e0ff */
[----:B------:R-:W-:Y:S02]  /*28c0*/  IADD3 R17, P0, PT, R16, R0, RZ ;  /* 0x0000000010117210 */ /* 0x000fe40007f1e0ff */
[----:B------:R-:W-:Y:S01]  /*28d0*/  LEA.HI.X.SX32 R5, R28, RZ, 0x1, P1 ;  /* 0x000000ff1c057211 */ /* 0x000fe200008f0eff */
[----:B0-----:R0:W-:Y:S01]  /*28e0*/  STG.E desc[UR8][R10.64+-0x40], R2 ;  /* 0xffffc0020a007986 */ /* 0x0011e2000c101908 */
[-C--:B------:R-:W-:Y:S02]  /*28f0*/  LEA R4, P1, R26, R6.reuse, 0x2 ;  /* 0x000000061a047211 */ /* 0x080fe400078210ff */
[----:B--2---:R-:W-:Y:S01]  /*2900*/  LEA.HI.X.SX32 R12, R16, RZ, 0x1, P0 ;  /* 0x000000ff100c7211 */ /* 0x004fe200000f0eff */
[----:B------:R-:W-:Y:S01]  /*2910*/  STG.E desc[UR8][R22.64+-0x40], R25 ;  /* 0xffffc01916007986 */ /* 0x000fe2000c101908 */
[-C--:B------:R-:W-:Y:S01]  /*2920*/  LEA.HI.X R5, R26, R7.reuse, R5, 0x2, P1 ;  /* 0x000000071a057211 */ /* 0x080fe200008f1405 */
[--C-:B------:R-:W-:Y:S01]  /*2930*/  IMAD.IADD R26, R15, 0x1, R8.reuse ;  /* 0x000000010f1a7824 */ /* 0x100fe200078e0208 */
[C---:B------:R-:W-:Y:S01]  /*2940*/  LEA R16, P0, R17.reuse, R6, 0x2 ;  /* 0x0000000611107211 */ /* 0x040fe200078010ff */
[----:B------:R-:W1:Y:S02]  /*2950*/  LDS R25, [R3+0x200] ;  /* 0x0002000003197984 */ /* 0x000e640000000800 */
[----:B------:R-:W-:Y:S01]  /*2960*/  IMAD.IADD R24, R26, 0x1, R8 ;  /* 0x000000011a187824 */ /* 0x000fe200078e0208 */
[----:B------:R-:W-:Y:S01]  /*2970*/  LEA.HI.X R17, R17, R7, R12, 0x2, P0 ;  /* 0x0000000711117211 */ /* 0x000fe200000f140c */
[----:B------:R-:W2:Y:S01]  /*2980*/  LDS R23, [R3+0x240] ;  /* 0x0002400003177984 */ /* 0x000ea20000000800 */
[----:B------:R-:W-:-:S02]  /*2990*/  IADD3 R13, P0, PT, R15, R0, RZ ;  /* 0x000000000f0d7210 */ /* 0x000fc40007f1e0ff */
[-C--:B------:R-:W-:Y:S01]  /*29a0*/  IADD3 R20, P1, PT, R26, R0.reuse, RZ ;  /* 0x000000001a147210 */ /* 0x080fe20007f3e0ff */
[----:B------:R-:W4:Y:S01]  /*29b0*/  LDS R22, [R3+0x280] ;  /* 0x0002800003167984 */ /* 0x000f220000000800 */
[----:B0-----:R-:W-:Y:S02]  /*29c0*/  IADD3 R2, P2, PT, R24, R0, RZ ;  /* 0x0000000018027210 */ /* 0x001fe40007f5e0ff */
[----:B------:R-:W-:Y:S01]  /*29d0*/  LEA.HI.X.SX32 R28, R15, RZ, 0x1, P0 ;  /* 0x000000ff0f1c7211 */ /* 0x000fe200000f0eff */
[----:B------:R0:W-:Y:S01]  /*29e0*/  STG.E desc[UR8][R18.64+-0x40], R29 ;  /* 0xffffc01d12007986 */ /* 0x0001e2000c101908 */
[-C--:B------:R-:W-:Y:S02]  /*29f0*/  LEA R14, P0, R13, R6.reuse, 0x2 ;  /* 0x000000060d0e7211 */ /* 0x080fe400078010ff */
[----:B------:R-:W-:Y:S01]  /*2a00*/  LEA.HI.X.SX32 R26, R26, RZ, 0x1, P1 ;  /* 0x000000ff1a1a7211 */ /* 0x000fe200008f0eff */
[----:B------:R5:W-:Y:S01]  /*2a10*/  STG.E desc[UR8][R16.64+-0x40], R27 ;  /* 0xffffc01b10007986 */ /* 0x000be2000c101908 */
[----:B------:R-:W-:-:S02]  /*2a20*/  LEA R12, P1, R20, R6, 0x2 ;  /* 0x00000006140c7211 */ /* 0x000fc400078210ff */
[----:B------:R-:W-:Y:S02]  /*2a30*/  LEA.HI.X.SX32 R11, R24, RZ, 0x1, P2 ;  /* 0x000000ff180b7211 */ /* 0x000fe400010f0eff */
[----:B------:R-:W-:Y:S02]  /*2a40*/  LEA R10, P2, R2, R6, 0x2 ;  /* 0x00000006020a7211 */ /* 0x000fe400078410ff */
[-C--:B------:R-:W-:Y:S01]  /*2a50*/  LEA.HI.X R15, R13, R7.reuse, R28, 0x2, P0 ;  /* 0x000000070d0f7211 */ /* 0x080fe200000f141c */
[----:B------:R-:W-:Y:S01]  /*2a60*/  IMAD.IADD R28, R24, 0x1, R8 ;  /* 0x00000001181c7824 */ /* 0x000fe200078e0208 */
[-C--:B------:R-:W-:Y:S01]  /*2a70*/  LEA.HI.X R13, R20, R7.reuse, R26, 0x2, P1 ;  /* 0x00000007140d7211 */ /* 0x080fe200008f141a */
[----:B------:R-:W-:Y:S01]  /*2a80*/  LDS R24, [R3+0x340] ;  /* 0x0003400003187984 */ /* 0x000fe20000000800 */
[----:B------:R-:W-:Y:S01]  /*2a90*/  LEA.HI.X R11, R2, R7, R11, 0x2, P2 ;  /* 0x00000007020b7211 */ /* 0x000fe200010f140b */
[C-C-:B0-----:R-:W-:Y:S01]  /*2aa0*/  IMAD.IADD R29, R28.reuse, 0x1, R8.reuse ;  /* 0x000000011c1d7824 */ /* 0x141fe200078e0208 */
[C---:B------:R-:W-:Y:S01]  /*2ab0*/  IADD3 R18, P0, PT, R28.reuse, R0, RZ ;  /* 0x000000001c127210 */ /* 0x040fe20007f1e0ff */
[----:B------:R-:W0:Y:S02]  /*2ac0*/  LDS R20, [R3+0x2c0] ;  /* 0x0002c00003147984 */ /* 0x000e240000000800 */
[--C-:B-----5:R-:W-:Y:S01]  /*2ad0*/  IMAD.IADD R27, R29, 0x1, R8.reuse ;  /* 0x000000011d1b7824 */ /* 0x120fe200078e0208 */
[----:B------:R-:W-:Y:S01]  /*2ae0*/  LEA.HI.X.SX32 R28, R28, RZ, 0x1, P0 ;  /* 0x000000ff1c1c7211 */ /* 0x000fe200000f0eff */
[----:B------:R-:W5:Y:S01]  /*2af0*/  LDS R2, [R3+0x300] ;  /* 0x0003000003027984 */ /* 0x000f620000000800 */
[----:B------:R-:W-:Y:S01]  /*2b00*/  LEA R16, P0, R18, R6, 0x2 ;  /* 0x0000000612107211 */ /* 0x000fe200078010ff */
[----:B------:R-:W-:-:S02]  /*2b10*/  IMAD.IADD R19, R27, 0x1, R8 ;  /* 0x000000011b137824 */ /* 0x000fc400078e0208 */
[----:B------:R1:W5:Y:S01]  /*2b20*/  LDS R26, [R3+0x380] ;  /* 0x00038000031a7984 */ /* 0x0003620000000800 */
[----:B------:R-:W-:-:S03]  /*2b30*/  LEA.HI.X R17, R18, R7, R28, 0x2, P0 ;  /* 0x0000000712117211 */ /* 0x000fc600000f141c */
[----:B---3--:R3:W-:Y:S04]  /*2b40*/  STG.E desc[UR8][R4.64+-0x40], R9 ;  /* 0xffffc00904007986 */ /* 0x0087e8000c101908 */
[----:B------:R4:W-:Y:S01]  /*2b50*/  STG.E desc[UR8][R14.64+-0x40], R21 ;  /* 0xffffc0150e007986 */ /* 0x0009e2000c101908 */
[----:B-1----:R-:W-:-:S03]  /*2b60*/  IADD3 R3, P0, PT, R27, R0, RZ ;  /* 0x000000001b037210 */ /* 0x002fc60007f1e0ff */
[----:B------:R-:W-:Y:S01]  /*2b70*/  STG.E desc[UR8][R12.64+-0x40], R25 ;  /* 0xffffc0190c007986 */ /* 0x000fe2000c101908 */
[----:B------:R-:W-:Y:S02]  /*2b80*/  LEA.HI.X.SX32 R18, R27, RZ, 0x1, P0 ;  /* 0x000000ff1b127211 */ /* 0x000fe400000f0eff */
[----:B---3--:R-:W-:Y:S01]  /*2b90*/  IADD3 R5, P1, PT, R29, R0, RZ ;  /* 0x000000001d057210 */ /* 0x008fe20007f3e0ff */
[----:B------:R-:W-:Y:S01]  /*2ba0*/  IMAD.IADD R9, R19, 0x1, R8 ;  /* 0x0000000113097824 */ /* 0x000fe200078e0208 */
[-C--:B------:R-:W-:Y:S01]  /*2bb0*/  LEA R8, P0, R3, R6.reuse, 0x2 ;  /* 0x0000000603087211 */ /* 0x080fe200078010ff */
[----:B--2---:R-:W-:Y:S01]  /*2bc0*/  STG.E desc[UR8][R10.64+-0x40], R23 ;  /* 0xffffc0170a007986 */ /* 0x004fe2000c101908 */
[----:B------:R-:W-:Y:S02]  /*2bd0*/  LEA.HI.X.SX32 R29, R29, RZ, 0x1, P1 ;  /* 0x000000ff1d1d7211 */ /* 0x000fe400008f0eff */
[C---:B------:R-:W-:Y:S01]  /*2be0*/  LEA R4, P1, R5.reuse, R6, 0x2 ;  /* 0x0000000605047211 */ /* 0x040fe200078210ff */
[----:B----4-:R-:W-:Y:S03]  /*2bf0*/  STG.E desc[UR8][R16.64+-0x40], R22 ;  /* 0xffffc01610007986 */ /* 0x010fe6000c101908 */
[----:B------:R-:W-:-:S02]  /*2c00*/  LEA.HI.X R5, R5, R7, R29, 0x2, P1 ;  /* 0x0000000705057211 */ /* 0x000fc400008f141d */
[-C--:B------:R-:W-:Y:S02]  /*2c10*/  IADD3 R15, P1, PT, R19, R0.reuse, RZ ;  /* 0x00000000130f7210 */ /* 0x080fe40007f3e0ff */
[----:B------:R-:W-:Y:S02]  /*2c20*/  IADD3 R0, P2, PT, R9, R0, RZ ;  /* 0x0000000009007210 */ /* 0x000fe40007f5e0ff */
[----:B------:R-:W-:Y:S01]  /*2c30*/  LEA.HI.X.SX32 R28, R19, RZ, 0x1, P1 ;  /* 0x000000ff131c7211 */ /* 0x000fe200008f0eff */
[----:B0-----:R-:W-:Y:S01]  /*2c40*/  STG.E desc[UR8][R4.64+-0x40], R20 ;  /* 0xffffc01404007986 */ /* 0x001fe2000c101908 */
[----:B------:R-:W-:Y:S02]  /*2c50*/  LEA.HI.X.SX32 R19, R9, RZ, 0x1, P2 ;  /* 0x000000ff09137211 */ /* 0x000fe400010f0eff */
[-C--:B------:R-:W-:Y:S02]  /*2c60*/  LEA R14, P1, R15, R6.reuse, 0x2 ;  /* 0x000000060f0e7211 */ /* 0x080fe400078210ff */
[----:B------:R-:W-:-:S02]  /*2c70*/  LEA R6, P2, R0, R6, 0x2 ;  /* 0x0000000600067211 */ /* 0x000fc400078410ff */
[-C--:B------:R-:W-:Y:S02]  /*2c80*/  LEA.HI.X R9, R3, R7.reuse, R18, 0x2, P0 ;  /* 0x0000000703097211 */ /* 0x080fe400000f1412 */
[-C--:B------:R-:W-:Y:S02]  /*2c90*/  LEA.HI.X R15, R15, R7.reuse, R28, 0x2, P1 ;  /* 0x000000070f0f7211 */ /* 0x080fe400008f141c */
[----:B------:R-:W-:Y:S01]  /*2ca0*/  LEA.HI.X R7, R0, R7, R19, 0x2, P2 ;  /* 0x0000000700077211 */ /* 0x000fe200010f1413 */
[----:B-----5:R-:W-:Y:S04]  /*2cb0*/  STG.E desc[UR8][R8.64+-0x40], R2 ;  /* 0xffffc00208007986 */ /* 0x020fe8000c101908 */
[----:B------:R-:W-:Y:S04]  /*2cc0*/  STG.E desc[UR8][R14.64+-0x40], R24 ;  /* 0xffffc0180e007986 */ /* 0x000fe8000c101908 */
[----:B------:R-:W-:Y:S01]  /*2cd0*/  STG.E desc[UR8][R6.64+-0x40], R26 ;  /* 0xffffc01a06007986 */ /* 0x000fe2000c101908 */
[----:B------:R-:W-:Y:S05]  /*2ce0*/  EXIT ;  /* 0x000000000000794d */ /* 0x000fea0003800000 */
        .weak           $__internal_0_$__cuda_sm3x_div_rn_noftz_f32_slowpath
        .type           $__internal_0_$__cuda_sm3x_div_rn_noftz_f32_slowpath,@function
        .size           $__internal_0_$__cuda_sm3x_div_rn_noftz_f32_slowpath,(.L_x_33 - $__internal_0_$__cuda_sm3x_div_rn_noftz_f32_slowpath)
$__internal_0_$__cuda_sm3x_div_rn_noftz_f32_slowpath:
[----:B------:R-:W-:Y:S01]  /*2cf0*/  SHF.R.U32.HI R14, RZ, 0x17, R15 ;  /* 0x00000017ff0e7819 */ /* 0x000fe2000001160f */
[----:B------:R-:W-:Y:S01]  /*2d00*/  BSSY.RECONVERGENT B2, `(.L_x_21) ;  /* 0x0000064000027945 */ /* 0x000fe20003800200 */
[----:B------:R-:W-:Y:S01]  /*2d10*/  SHF.R.U32.HI R4, RZ, 0x17, R7 ;  /* 0x00000017ff047819 */ /* 0x000fe20000011607 */
[----:B------:R-:W-:Y:S01]  /*2d20*/  IMAD.MOV.U32 R16, RZ, RZ, R15 ;  /* 0x000000ffff107224 */ /* 0x000fe200078e000f */
[----:B------:R-:W-:Y:S02]  /*2d30*/  LOP3.LUT R14, R14, 0xff, RZ, 0xc0, !PT ;  /* 0x000000ff0e0e7812 */ /* 0x000fe400078ec0ff */
[----:B------:R-:W-:-:S03]  /*2d40*/  LOP3.LUT R18, R4, 0xff, RZ, 0xc0, !PT ;  /* 0x000000ff04127812 */ /* 0x000fc600078ec0ff */
[----:B------:R-:W-:Y:S02]  /*2d50*/  VIADD R19, R14, 0xffffffff ;  /* 0xffffffff0e137836 */ /* 0x000fe40000000000 */
[----:B------:R-:W-:-:S03]  /*2d60*/  VIADD R17, R18, 0xffffffff ;  /* 0xffffffff12117836 */ /* 0x000fc60000000000 */
[----:B------:R-:W-:-:S04]  /*2d70*/  ISETP.GT.U32.AND P0, PT, R19, 0xfd, PT ;  /* 0x000000fd1300780c */ /* 0x000fc80003f04070 */
[----:B------:R-:W-:-:S13]  /*2d80*/  ISETP.GT.U32.OR P0, PT, R17, 0xfd, P0 ;  /* 0x000000fd1100780c */ /* 0x000fda0000704470 */
[----:B------:R-:W-:Y:S01]  /*2d90*/  @!P0 IMAD.MOV.U32 R13, RZ, RZ, RZ ;  /* 0x000000ffff0d8224 */ /* 0x000fe200078e00ff */
[----:B------:R-:W-:Y:S06]  /*2da0*/  @!P0 BRA `(.L_x_22) ;  /* 0x0000000000608947 */ /* 0x000fec0003800000 */
[----:B------:R-:W-:Y:S01]  /*2db0*/  FSETP.GTU.FTZ.AND P0, PT, |R7|, +INF , PT ;  /* 0x7f8000000700780b */ /* 0x000fe20003f1c200 */
[----:B------:R-:W-:Y:S01]  /*2dc0*/  IMAD.MOV.U32 R4, RZ, RZ, R15 ;  /* 0x000000ffff047224 */ /* 0x000fe200078e000f */
[----:B------:R-:W-:-:S04]  /*2dd0*/  FSETP.GTU.FTZ.AND P1, PT, |R15|, +INF , PT ;  /* 0x7f8000000f00780b */ /* 0x000fc80003f3c200 */
[----:B------:R-:W-:-:S13]  /*2de0*/  PLOP3.LUT P0, PT, P0, P1, PT, 0xf8, 0x8f ;  /* 0x00000000008f781c */ /* 0x000fda0000703f70 */
[----:B------:R-:W-:Y:S05]  /*2df0*/  @P0 BRA `(.L_x_23) ;  /* 0x00000004004c0947 */ /* 0x000fea0003800000 */
[----:B------:R-:W-:-:S13]  /*2e00*/  LOP3.LUT P0, RZ, R16, 0x7fffffff, R7, 0xc8, !PT ;  /* 0x7fffffff10ff7812 */ /* 0x000fda000780c807 */
[----:B------:R-:W-:Y:S05]  /*2e10*/  @!P0 BRA `(.L_x_24) ;  /* 0x00000004003c8947 */ /* 0x000fea0003800000 */
[C---:B------:R-:W-:Y:S02]  /*2e20*/  FSETP.NEU.FTZ.AND P1, PT, |R7|.reuse, +INF , PT ;  /* 0x7f8000000700780b */ /* 0x040fe40003f3d200 */
[----:B------:R-:W-:Y:S02]  /*2e30*/  FSETP.NEU.FTZ.AND P2, PT, |R4|, +INF , PT ;  /* 0x7f8000000400780b */ /* 0x000fe40003f5d200 */
[----:B------:R-:W-:-:S11]  /*2e40*/  FSETP.NEU.FTZ.AND P0, PT, |R7|, +INF , PT ;  /* 0x7f8000000700780b */ /* 0x000fd60003f1d200 */
[----:B------:R-:W-:Y:S05]  /*2e50*/  @!P2 BRA !P1, `(.L_x_24) ;  /* 0x00000004002ca947 */ /* 0x000fea0004800000 */
[----:B------:R-:W-:-:S04]  /*2e60*/  LOP3.LUT P1, RZ, R7, 0x7fffffff, RZ, 0xc0, !PT ;  /* 0x7fffffff07ff7812 */ /* 0x000fc8000782c0ff */
[----:B------:R-:W-:-:S13]  /*2e70*/  PLOP3.LUT P1, PT, P2, P1, PT, 0x2f, 0xf2 ;  /* 0x0000000000f2781c */ /* 0x000fda0001722577 */
[----:B------:R-:W-:Y:S05]  /*2e80*/  @P1 BRA `(.L_x_25) ;  /* 0x0000000400181947 */ /* 0x000fea0003800000 */
[----:B------:R-:W-:-:S04]  /*2e90*/  LOP3.LUT P1, RZ, R16, 0x7fffffff, RZ, 0xc0, !PT ;  /* 0x7fffffff10ff7812 */ /* 0x000fc8000782c0ff */
[----:B------:R-:W-:-:S13]  /*2ea0*/  PLOP3.LUT P0, PT, P0, P1, PT, 0x2f, 0xf2 ;  /* 0x0000000000f2781c */ /* 0x000fda0000702577 */
[----:B------:R-:W-:Y:S05]  /*2eb0*/  @P0 BRA `(.L_x_26) ;  /* 0x0000000400000947 */ /* 0x000fea0003800000 */
[----:B------:R-:W-:Y:S02]  /*2ec0*/  ISETP.GE.AND P0, PT, R17, RZ, PT ;  /* 0x000000ff1100720c */ /* 0x000fe40003f06270 */
[----:B------:R-:W-:-:S11]  /*2ed0*/  ISETP.GE.AND P1, PT, R19, RZ, PT ;  /* 0x000000ff1300720c */ /* 0x000fd60003f26270 */
[----:B------:R-:W-:Y:S02]  /*2ee0*/  @P0 IMAD.MOV.U32 R13, RZ, RZ, RZ ;  /* 0x000000ffff0d0224 */ /* 0x000fe400078e00ff */
[----:B------:R-:W-:Y:S01]  /*2ef0*/  @!P0 FFMA R7, R7, 1.84467440737095516160e+19, RZ ;  /* 0x5f80000007078823 */ /* 0x000fe200000000ff */
[----:B------:R-:W-:Y:S02]  /*2f00*/  @!P0 IMAD.MOV.U32 R13, RZ, RZ, -0x40 ;  /* 0xffffffc0ff0d8424 */ /* 0x000fe400078e00ff */
[----:B------:R-:W-:Y:S02]  /*2f10*/  @!P1 FFMA R16, R4, 1.84467440737095516160e+19, RZ ;  /* 0x5f80000004109823 */ /* 0x000fe400000000ff */
[----:B------:R-:W-:-:S07]  /*2f20*/  @!P1 VIADD R13, R13, 0x40 ;  /* 0x000000400d0d9836 */ /* 0x000fce0000000000 */
.L_x_22:
[----:B------:R-:W-:Y:S01]  /*2f30*/  LEA R15, R14, 0xc0800000, 0x17 ;  /* 0xc08000000e0f7811 */ /* 0x000fe200078eb8ff */
[----:B------:R-:W-:Y:S04]  /*2f40*/  BSSY.RECONVERGENT B3, `(.L_x_27) ;  /* 0x0000036000037945 */ /* 0x000fe80003800200 */
[----:B------:R-:W-:Y:S02]  /*2f50*/  IMAD.IADD R16, R16, 0x1, -R15 ;  /* 0x0000000110107824 */ /* 0x000fe400078e0a0f */
[----:B------:R-:W-:Y:S02]  /*2f60*/  VIADD R15, R18, 0xffffff81 ;  /* 0xffffff81120f7836 */ /* 0x000fe40000000000 */
[----:B------:R0:W1:Y:S01]  /*2f70*/  MUFU.RCP R17, R16 ;  /* 0x0000001000117308 */ /* 0x0000620000001000 */
[----:B------:R-:W-:Y:S01]  /*2f80*/  FADD.FTZ R19, -R16, -RZ ;  /* 0x800000ff10137221 */ /* 0x000fe20000010100 */
[C---:B------:R-:W-:Y:S01]  /*2f90*/  IMAD R4, R15.reuse, -0x800000, R7 ;  /* 0xff8000000f047824 */ /* 0x040fe200078e0207 */
[----:B0-----:R-:W-:-:S05]  /*2fa0*/  IADD3 R16, PT, PT, R15, 0x7f, -R14 ;  /* 0x0000007f0f107810 */ /* 0x001fca0007ffe80e */
[----:B------:R-:W-:Y:S02]  /*2fb0*/  IMAD.IADD R13, R16, 0x1, R13 ;  /* 0x00000001100d7824 */ /* 0x000fe400078e020d */
[----:B-1----:R-:W-:-:S04]  /*2fc0*/  FFMA R18, R17, R19, 1 ;  /* 0x3f80000011127423 */ /* 0x002fc80000000013 */
[----:B------:R-:W-:-:S04]  /*2fd0*/  FFMA R7, R17, R18, R17 ;  /* 0x0000001211077223 */ /* 0x000fc80000000011 */
[----:B------:R-:W-:-:S04]  /*2fe0*/  FFMA R18, R4, R7, RZ ;  /* 0x0000000704127223 */ /* 0x000fc800000000ff */
[----:B------:R-:W-:-:S04]  /*2ff0*/  FFMA R17, R19, R18, R4 ;  /* 0x0000001213117223 */ /* 0x000fc80000000004 */
[----:B------:R-:W-:-:S04]  /*3000*/  FFMA R18, R7, R17, R18 ;  /* 0x0000001107127223 */ /* 0x000fc80000000012 */
[----:B------:R-:W-:-:S04]  /*3010*/  FFMA R19, R19, R18, R4 ;  /* 0x0000001213137223 */ /* 0x000fc80000000004 */
[----:B------:R-:W-:-:S05]  /*3020*/  FFMA R4, R7, R19, R18 ;  /* 0x0000001307047223 */ /* 0x000fca0000000012 */
[----:B------:R-:W-:-:S04]  /*3030*/  SHF.R.U32.HI R14, RZ, 0x17, R4 ;  /* 0x00000017ff0e7819 */ /* 0x000fc80000011604 */
[----:B------:R-:W-:-:S05]  /*3040*/  LOP3.LUT R14, R14, 0xff, RZ, 0xc0, !PT ;  /* 0x000000ff0e0e7812 */ /* 0x000fca00078ec0ff */
[----:B------:R-:W-:-:S04]  /*3050*/  IMAD.IADD R17, R14, 0x1, R13 ;  /* 0x000000010e117824 */ /* 0x000fc800078e020d */
[----:B------:R-:W-:-:S05]  /*3060*/  VIADD R14, R17, 0xffffffff ;  /* 0xffffffff110e7836 */ /* 0x000fca0000000000 */
[----:B------:R-:W-:-:S13]  /*3070*/  ISETP.GE.U32.AND P0, PT, R14, 0xfe, PT ;  /* 0x000000fe0e00780c */ /* 0x000fda0003f06070 */
[----:B------:R-:W-:Y:S05]  /*3080*/  @!P0 BRA `(.L_x_28) ;  /* 0x0000000000808947 */ /* 0x000fea0003800000 */
[----:B------:R-:W-:-:S13]  /*3090*/  ISETP.GT.AND P0, PT, R17, 0xfe, PT ;  /* 0x000000fe1100780c */ /* 0x000fda0003f04270 */
[----:B------:R-:W-:Y:S05]  /*30a0*/  @P0 BRA `(.L_x_29) ;  /* 0x00000000006c0947 */ /* 0x000fea0003800000 */
[----:B------:R-:W-:-:S13]  /*30b0*/  ISETP.GE.AND P0, PT, R17, 0x1, PT ;  /* 0x000000011100780c */ /* 0x000fda0003f06270 */
[----:B------:R-:W-:Y:S05]  /*30c0*/  @P0 BRA `(.L_x_30) ;  /* 0x0000000000740947 */ /* 0x000fea0003800000 */
[----:B------:R-:W-:Y:S02]  /*30d0*/  ISETP.GE.AND P0, PT, R17, -0x18, PT ;  /* 0xffffffe81100780c */ /* 0x000fe40003f06270 */
[----:B------:R-:W-:-:S11]  /*30e0*/  LOP3.LUT R4, R4, 0x80000000, RZ, 0xc0, !PT ;  /* 0x8000000004047812 */ /* 0x000fd600078ec0ff */
[----:B------:R-:W-:Y:S05]  /*30f0*/  @!P0 BRA `(.L_x_30) ;  /* 0x0000000000688947 */ /* 0x000fea0003800000 */
[-CC-:B------:R-:W-:Y:S01]  /*3100*/  FFMA.RZ R13, R7, R19.reuse, R18.reuse ;  /* 0x00000013070d7223 */ /* 0x180fe2000000c012 */
[----:B------:R-:W-:Y:S02]  /*3110*/  VIADD R16, R17, 0x20 ;  /* 0x0000002011107836 */ /* 0x000fe40000000000 */
[-CC-:B------:R-:W-:Y:S01]  /*3120*/  FFMA.RM R14, R7, R19.reuse, R18.reuse ;  /* 0x00000013070e7223 */ /* 0x180fe20000004012 */
[----:B------:R-:W-:Y:S02]  /*3130*/  ISETP.NE.AND P2, PT, R17, RZ, PT ;  /* 0x000000ff1100720c */ /* 0x000fe40003f45270 */
[----:B------:R-:W-:Y:S01]  /*3140*/  LOP3.LUT R15, R13, 0x7fffff, RZ, 0xc0, !PT ;  /* 0x007fffff0d0f7812 */ /* 0x000fe200078ec0ff */
[----:B------:R-:W-:Y:S01]  /*3150*/  FFMA.RP R13, R7, R19, R18 ;  /* 0x00000013070d7223 */ /* 0x000fe20000008012 */
[----:B------:R-:W-:Y:S01]  /*3160*/  IMAD.MOV R7, RZ, RZ, -R17 ;  /* 0x000000ffff077224 */ /* 0x000fe200078e0a11 */
[----:B------:R-:W-:Y:S02]  /*3170*/  ISETP.NE.AND P1, PT, R17, RZ, PT ;  /* 0x000000ff1100720c */ /* 0x000fe40003f25270 */
[----:B------:R-:W-:-:S02]  /*3180*/  LOP3.LUT R15, R15, 0x800000, RZ, 0xfc, !PT ;  /* 0x008000000f0f7812 */ /* 0x000fc400078efcff */
[----:B------:R-:W-:Y:S02]  /*3190*/  FSETP.NEU.FTZ.AND P0, PT, R13, R14, PT ;  /* 0x0000000e0d00720b */ /* 0x000fe40003f1d000 */
[----:B------:R-:W-:Y:S02]  /*31a0*/  SHF.L.U32 R16, R15, R16, RZ ;  /* 0x000000100f107219 */ /* 0x000fe400000006ff */
[----:B------:R-:W-:Y:S02]  /*31b0*/  SEL R14, R7, RZ, P2 ;  /* 0x000000ff070e7207 */ /* 0x000fe40001000000 */
[----:B------:R-:W-:Y:S02]  /*31c0*/  ISETP.NE.AND P1, PT, R16, RZ, P1 ;  /* 0x000000ff1000720c */ /* 0x000fe40000f25270 */
[----:B------:R-:W-:Y:S02]  /*31d0*/  SHF.R.U32.HI R14, RZ, R14, R15 ;  /* 0x0000000eff0e7219 */ /* 0x000fe4000001160f */
[----:B------:R-:W-:-:S02]  /*31e0*/  PLOP3.LUT P0, PT, P0, P1, PT, 0xf8, 0x8f ;  /* 0x00000000008f781c */ /* 0x000fc40000703f70 */
[----:B------:R-:W-:Y:S02]  /*31f0*/  SHF.R.U32.HI R16, RZ, 0x1, R14 ;  /* 0x00000001ff107819 */ /* 0x000fe4000001160e */
[----:B------:R-:W-:-:S04]  /*3200*/  SEL R7, RZ, 0x1, !P0 ;  /* 0x00000001ff077807 */ /* 0x000fc80004000000 */
[----:B------:R-:W-:-:S04]  /*3210*/  LOP3.LUT R7, R7, 0x1, R16, 0xf8, !PT ;  /* 0x0000000107077812 */ /* 0x000fc800078ef810 */
[----:B------:R-:W-:-:S05]  /*3220*/  LOP3.LUT R7, R7, R14, RZ, 0xc0, !PT ;  /* 0x0000000e07077212 */ /* 0x000fca00078ec0ff */
[----:B------:R-:W-:-:S05]  /*3230*/  IMAD.IADD R7, R16, 0x1, R7 ;  /* 0x0000000110077824 */ /* 0x000fca00078e0207 */
[----:B------:R-:W-:Y:S01]  /*3240*/  LOP3.LUT R4, R7, R4, RZ, 0xfc, !PT ;  /* 0x0000000407047212 */ /* 0x000fe200078efcff */
[----:B------:R-:W-:Y:S06]  /*3250*/  BRA `(.L_x_30) ;  /* 0x0000000000107947 */ /* 0x000fec0003800000 */
.L_x_29:
[----:B------:R-:W-:-:S04]  /*3260*/  LOP3.LUT R4, R4, 0x80000000, RZ, 0xc0, !PT ;  /* 0x8000000004047812 */ /* 0x000fc800078ec0ff */
[----:B------:R-:W-:Y:S01]  /*3270*/  LOP3.LUT R4, R4, 0x7f800000, RZ, 0xfc, !PT ;  /* 0x7f80000004047812 */ /* 0x000fe200078efcff */
[----:B------:R-:W-:Y:S06]  /*3280*/  BRA `(.L_x_30) ;  /* 0x0000000000047947 */ /* 0x000fec0003800000 */
.L_x_28:
[----:B------:R-:W-:-:S07]  /*3290*/  IMAD R4, R13, 0x800000, R4 ;  /* 0x008000000d047824 */ /* 0x000fce00078e0204 */
.L_x_30:
[----:B------:R-:W-:Y:S05]  /*32a0*/  BSYNC.RECONVERGENT B3 ;  /* 0x0000000000037941 */ /* 0x000fea0003800200 */
.L_x_27:
[----:B------:R-:W-:Y:S05]  /*32b0*/  BRA `(.L_x_31) ;  /* 0x0000000000207947 */ /* 0x000fea0003800000 */
.L_x_26:
[----:B------:R-:W-:-:S04]  /*32c0*/  LOP3.LUT R4, R16, 0x80000000, R7, 0x48, !PT ;  /* 0x8000000010047812 */ /* 0x000fc800078e4807 */
[----:B------:R-:W-:Y:S01]  /*32d0*/  LOP3.LUT R4, R4, 0x7f800000, RZ, 0xfc, !PT ;  /* 0x7f80000004047812 */ /* 0x000fe200078efcff */
[----:B------:R-:W-:Y:S06]  /*32e0*/  BRA `(.L_x_31) ;  /* 0x0000000000147947 */ /* 0x000fec0003800000 */
.L_x_25:
[----:B------:R-:W-:Y:S01]  /*32f0*/  LOP3.LUT R4, R16, 0x80000000, R7, 0x48, !PT ;  /* 0x8000000010047812 */ /* 0x000fe200078e4807 */
[----:B------:R-:W-:Y:S06]  /*3300*/  BRA `(.L_x_31) ;  /* 0x00000000000c7947 */ /* 0x000fec0003800000 */
.L_x_24:
[----:B------:R-:W0:Y:S01]  /*3310*/  MUFU.RSQ R4, -QNAN ;  /* 0xffc0000000047908 */ /* 0x000e220000001400 */
[----:B------:R-:W-:Y:S05]  /*3320*/  BRA `(.L_x_31) ;  /* 0x0000000000047947 */ /* 0x000fea0003800000 */
.L_x_23:
[----:B------:R-:W-:-:S07]  /*3330*/  FADD.FTZ R4, R7, R4 ;  /* 0x0000000407047221 */ /* 0x000fce0000010000 */
.L_x_31:
[----:B------:R-:W-:Y:S05]  /*3340*/  BSYNC.RECONVERGENT B2 ;  /* 0x0000000000027941 */ /* 0x000fea0003800200 */
.L_x_21:
[----:B------:R-:W-:-:S04]  /*3350*/  IMAD.MOV.U32 R13, RZ, RZ, 0x0 ;  /* 0x00000000ff0d7424 */ /* 0x000fc800078e00ff */
[----:B0-----:R-:W-:Y:S05]  /*3360*/  RET.REL.NODEC R12 `(lud_perimeter) ;  /* 0xffffffcc0c247950 */ /* 0x001fea0003c3ffff */
.L_x_32:
[----:B------:R-:W-:-:S00]  /*3370*/  BRA `(.L_x_32) ;  /* 0xfffffffc00fc7947 */ /* 0x000fc0000383ffff */
[----:B------:R-:W-:-:S00]  /*3380*/  NOP ;  /* 0x0000000000007918 */ /* 0x000fc00000000000 */
[----:B------:R-:W-:-:S00]  /*3390*/  NOP ;  /* 0x0000000000007918 */ /* 0x000fc00000000000 */
[----:B------:R-:W-:-:S00]  /*33a0*/  NOP ;  /* 0x0000000000007918 */ /* 0x000fc00000000000 */
[----:B------:R-:W-:-:S00]  /*33b0*/  NOP ;  /* 0x0000000000007918 */ /* 0x000fc00000000000 */
[----:B------:R-:W-:-:S00]  /*33c0*/  NOP ;  /* 0x0000000000007918 */ /* 0x000fc00000000000 */
[----:B------:R-:W-:-:S00]  /*33d0*/  NOP ;  /* 0x0000000000007918 */ /* 0x000fc00000000000 */
[----:B------:R-:W-:-:S00]  /*33e0*/  NOP ;  /* 0x0000000000007918 */ /* 0x000fc00000000000 */
[----:B------:R-:W-:-:S00]  /*33f0*/  NOP ;  /* 0x0000000000007918 */ /* 0x000fc00000000000 */
.L_x_33:


//--------------------- .nv.shared.lud_perimeter  --------------------------
	.section	.nv.shared.lud_perimeter,"aw",@nobits
	.sectionflags	@""
	.align	4
.nv.shared.lud_perimeter:
	.zero		4096


//--------------------- .nv.shared.reserved.0     --------------------------
	.section	.nv.shared.reserved.0,"aw",@nobits
	.weak		__nv_reservedSMEM_offset_0_alias
	.size		__nv_reservedSMEM_offset_0_alias, 0, 64
	.other		__nv_reservedSMEM_offset_0_alias,@"STO_CUDA_RESERVED_SHARED STV_DEFAULT"
__nv_reservedSMEM_offset_0_alias:
	.zero		0
	.zero		64


//--------------------- .nv.constant0.lud_perimeter --------------------------
	.section	.nv.constant0.lud_perimeter,"a",@progbits
	.sectionflags	@""
	.align	4
.nv.constant0.lud_perimeter:
	.zero		912


//--------------------- SYMBOLS --------------------------

	.type		.nv.reservedSmem.offset0,@object
	.size		.nv.reservedSmem.offset0,0x4
	.type		.nv.reservedSmem.cap,@object
	.size		.nv.reservedSmem.cap,0x4
